	.target	sm_100a

	.elftype	@"ET_EXEC"


//--------------------- .note.nv.tkinfo           --------------------------
	.section	.note.nv.tkinfo,"",@"SHT_NOTE"
	.sectionflags	@"SHF_NOTE_NV_TKINFO"
	.tkinfo
        /*0018*/ 	.word	0x00000002
        /*0030*/ 	.string	""
        /*0030*/ 	.string	"ptxas"
        /*0030*/ 	.string	"Cuda compilation tools, release 13.0, V13.0.88"
        /*0030*/ 	.string	"Build cuda_13.0.r13.0/compiler.36424714_0"
        /*0030*/ 	.string	"-arch sm_100a -m 64 "



//--------------------- .note.nv.cuinfo           --------------------------
	.section	.note.nv.cuinfo,"",@"SHT_NOTE"
	.sectionflags	@"SHF_NOTE_NV_CUINFO"
        /*0018*/ 	.short	0x0002
        /*001a*/ 	.short	0x0064
        /*001c*/ 	.short	0x0082
	.zero		2


//--------------------- .nv.info                  --------------------------
	.section	.nv.info,"",@"SHT_CUDA_INFO"
	.align	4


	//----- nvinfo : EIATTR_REGCOUNT
	.align		4
        /*0000*/ 	.byte	0x04, 0x2f
        /*0002*/ 	.short	(.L_19 - .L_18)
	.align		4
.L_18:
        /*0004*/ 	.word	index@(_ZN7cutlass13device_kernelINS_4gemm6kernel13GemmUniversalIN4cute5tupleIJiiiiEEENS1_10collective13CollectiveMmaINS1_35MainloopSm100TmaUmmaWarpSpecializedILi3ELi2ELi4ENS5_IJNS4_1CILi2EEESB_NSA_ILi1EEEEEEEENS5_IJNSA_ILi64EEENSA_ILi128EEESF_EEENS_6half_tENS5_IJlSC_lEEESI_SJ_NS4_8TiledMMAINS4_8MMA_AtomIJNS4_20SM100_MMA_F16BF16_SSISI_SI_fLi64ELi128ELNS4_4UMMA5MajorE0ELSO_0ELNSN_7ScaleInE0ELSP_0EEEEEENS4_6LayoutINS5_IJSC_SC_SC_EEENS5_IJNSA_ILi0EEESU_SU_EEEEENS5_IJNS4_10UnderscoreESX_SX_EEEEENS4_23SM90_TMA_LOAD_MULTICASTENS4_14ComposedLayoutINS4_7SwizzleILi3ELi4ELi3EEENS4_18smem_ptr_flag_bitsILi16EEENSS_INS5_IJNSA_ILi8EEESF_EEENS5_IJSF_SC_EEEEEEEvNS4_8identityES10_S1A_vS1B_EENS_8epilogue10collective18CollectiveEpilogueINS1D_23Sm100TmaWarpSpecializedILi4ELi2ELi16ELb1ELb0EEEJSH_NS5_IJNSS_ISF_SC_EENSS_INSA_ILi32EEESC_EEEEESI_SJ_SI_SJ_NS1D_6fusion15FusionCallbacksIS1H_NS1M_17LinearCombinationISI_fSI_fLNS_15FloatRoundStyleE2EEESH_S1L_JEEENS4_5SM1004TMEM4LOAD26SM100_TMEM_LOAD_16dp256b4xENS4_13SM90_TMA_LOADENS11_INS12_ILi2ELi4ELi3EEES15_NSS_INS5_IJS16_S1J_EEENS5_IJS1J_SC_EEEEEEENS4_17SM75_U32x4_LDSM_NENS4_14SM90_TMA_STOREES21_NS4_17SM90_U32x4_STSM_NENS4_39AutoVectorizingCopyWithAssumedAlignmentILi128EEEEEEvvEEEEvNT_6ParamsE)
        /*0008*/ 	.word	0x00000044


	//----- nvinfo : EIATTR_FRAME_SIZE
	.align		4
.L_19:
        /*000c*/ 	.byte	0x04, 0x11
        /*000e*/ 	.short	(.L_21 - .L_20)
	.align		4
.L_20:
        /*0010*/ 	.word	index@($__internal_2_$__cuda_sm10x_tcgen05_guardrail_trap_unallocated_columns_being_dealloced)
        /*0014*/ 	.word	0x00000000


	//----- nvinfo : EIATTR_FRAME_SIZE
	.align		4
.L_21:
        /*0018*/ 	.byte	0x04, 0x11
        /*001a*/ 	.short	(.L_23 - .L_22)
	.align		4
.L_22:
        /*001c*/ 	.word	index@($__internal_1_$__cuda_sm10x_tcgen05_guardrail_trap_phase_invalid_during_alloc)
        /*0020*/ 	.word	0x00000000


	//----- nvinfo : EIATTR_FRAME_SIZE
	.align		4
.L_23:
        /*0024*/ 	.byte	0x04, 0x11
        /*0026*/ 	.short	(.L_25 - .L_24)
	.align		4
.L_24:
        /*0028*/ 	.word	index@($__internal_0_$__cuda_sm10x_tcgen05_guardrail_trap_col_being_dealloced_not_returned_by_alloc)
        /*002c*/ 	.word	0x00000000


	//----- nvinfo : EIATTR_FRAME_SIZE
	.align		4
.L_25:
        /*0030*/ 	.byte	0x04, 0x11
        /*0032*/ 	.short	(.L_27 - .L_26)
	.align		4
.L_26:
        /*0034*/ 	.word	index@(_ZN7cutlass13device_kernelINS_4gemm6kernel13GemmUniversalIN4cute5tupleIJiiiiEEENS1_10collective13CollectiveMmaINS1_35MainloopSm100TmaUmmaWarpSpecializedILi3ELi2ELi4ENS5_IJNS4_1CILi2EEESB_NSA_ILi1EEEEEEEENS5_IJNSA_ILi64EEENSA_ILi128EEESF_EEENS_6half_tENS5_IJlSC_lEEESI_SJ_NS4_8TiledMMAINS4_8MMA_AtomIJNS4_20SM100_MMA_F16BF16_SSISI_SI_fLi64ELi128ELNS4_4UMMA5MajorE0ELSO_0ELNSN_7ScaleInE0ELSP_0EEEEEENS4_6LayoutINS5_IJSC_SC_SC_EEENS5_IJNSA_ILi0EEESU_SU_EEEEENS5_IJNS4_10UnderscoreESX_SX_EEEEENS4_23SM90_TMA_LOAD_MULTICASTENS4_14ComposedLayoutINS4_7SwizzleILi3ELi4ELi3EEENS4_18smem_ptr_flag_bitsILi16EEENSS_INS5_IJNSA_ILi8EEESF_EEENS5_IJSF_SC_EEEEEEEvNS4_8identityES10_S1A_vS1B_EENS_8epilogue10collective18CollectiveEpilogueINS1D_23Sm100TmaWarpSpecializedILi4ELi2ELi16ELb1ELb0EEEJSH_NS5_IJNSS_ISF_SC_EENSS_INSA_ILi32EEESC_EEEEESI_SJ_SI_SJ_NS1D_6fusion15FusionCallbacksIS1H_NS1M_17LinearCombinationISI_fSI_fLNS_15FloatRoundStyleE2EEESH_S1L_JEEENS4_5SM1004TMEM4LOAD26SM100_TMEM_LOAD_16dp256b4xENS4_13SM90_TMA_LOADENS11_INS12_ILi2ELi4ELi3EEES15_NSS_INS5_IJS16_S1J_EEENS5_IJS1J_SC_EEEEEEENS4_17SM75_U32x4_LDSM_NENS4_14SM90_TMA_STOREES21_NS4_17SM90_U32x4_STSM_NENS4_39AutoVectorizingCopyWithAssumedAlignmentILi128EEEEEEvvEEEEvNT_6ParamsE)
        /*0038*/ 	.word	0x00000000


	//----- nvinfo : EIATTR_MIN_STACK_SIZE
	.align		4
.L_27:
        /*003c*/ 	.byte	0x04, 0x12
        /*003e*/ 	.short	(.L_29 - .L_28)
	.align		4
.L_28:
        /*0040*/ 	.word	index@(_ZN7cutlass13device_kernelINS_4gemm6kernel13GemmUniversalIN4cute5tupleIJiiiiEEENS1_10collective13CollectiveMmaINS1_35MainloopSm100TmaUmmaWarpSpecializedILi3ELi2ELi4ENS5_IJNS4_1CILi2EEESB_NSA_ILi1EEEEEEEENS5_IJNSA_ILi64EEENSA_ILi128EEESF_EEENS_6half_tENS5_IJlSC_lEEESI_SJ_NS4_8TiledMMAINS4_8MMA_AtomIJNS4_20SM100_MMA_F16BF16_SSISI_SI_fLi64ELi128ELNS4_4UMMA5MajorE0ELSO_0ELNSN_7ScaleInE0ELSP_0EEEEEENS4_6LayoutINS5_IJSC_SC_SC_EEENS5_IJNSA_ILi0EEESU_SU_EEEEENS5_IJNS4_10UnderscoreESX_SX_EEEEENS4_23SM90_TMA_LOAD_MULTICASTENS4_14ComposedLayoutINS4_7SwizzleILi3ELi4ELi3EEENS4_18smem_ptr_flag_bitsILi16EEENSS_INS5_IJNSA_ILi8EEESF_EEENS5_IJSF_SC_EEEEEEEvNS4_8identityES10_S1A_vS1B_EENS_8epilogue10collective18CollectiveEpilogueINS1D_23Sm100TmaWarpSpecializedILi4ELi2ELi16ELb1ELb0EEEJSH_NS5_IJNSS_ISF_SC_EENSS_INSA_ILi32EEESC_EEEEESI_SJ_SI_SJ_NS1D_6fusion15FusionCallbacksIS1H_NS1M_17LinearCombinationISI_fSI_fLNS_15FloatRoundStyleE2EEESH_S1L_JEEENS4_5SM1004TMEM4LOAD26SM100_TMEM_LOAD_16dp256b4xENS4_13SM90_TMA_LOADENS11_INS12_ILi2ELi4ELi3EEES15_NSS_INS5_IJS16_S1J_EEENS5_IJS1J_SC_EEEEEEENS4_17SM75_U32x4_LDSM_NENS4_14SM90_TMA_STOREES21_NS4_17SM90_U32x4_STSM_NENS4_39AutoVectorizingCopyWithAssumedAlignmentILi128EEEEEEvvEEEEvNT_6ParamsE)
        /*0044*/ 	.word	0x00000000
.L_29:


//--------------------- .nv.compat                --------------------------
	.section	.nv.compat,"",@"SHT_CUDA_COMPAT_INFO"
	.align	4
        /*0000*/ 	.byte	0x02, 0x09, 0x01, 0x00, 0x02, 0x02, 0x02, 0x00, 0x02, 0x05, 0x05, 0x00, 0x03, 0x07, 0x01, 0x01
        /*0010*/ 	.byte	0x02, 0x03, 0x01, 0x00, 0x02, 0x06, 0x01, 0x00, 0x04, 0x0b, 0x08, 0x00, 0x09, 0x00, 0x00, 0x00
        /*0020*/ 	.byte	0x00, 0x00, 0x00, 0x00


//--------------------- .nv.info._ZN7cutlass13device_kernelINS_4gemm6kernel13GemmUniversalIN4cute5tupleIJiiiiEEENS1_10collective13CollectiveMmaINS1_35MainloopSm100TmaUmmaWarpSpecializedILi3ELi2ELi4ENS5_IJNS4_1CILi2EEESB_NSA_ILi1EEEEEEEENS5_IJNSA_ILi64EEENSA_ILi128EEESF_EEENS_6half_tENS5_IJlSC_lEEESI_SJ_NS4_8TiledMMAINS4_8MMA_AtomIJNS4_20SM100_MMA_F16BF16_SSISI_SI_fLi64ELi128ELNS4_4UMMA5MajorE0ELSO_0ELNSN_7ScaleInE0ELSP_0EEEEEENS4_6LayoutINS5_IJSC_SC_SC_EEENS5_IJNSA_ILi0EEESU_SU_EEEEENS5_IJNS4_10UnderscoreESX_SX_EEEEENS4_23SM90_TMA_LOAD_MULTICASTENS4_14ComposedLayoutINS4_7SwizzleILi3ELi4ELi3EEENS4_18smem_ptr_flag_bitsILi16EEENSS_INS5_IJNSA_ILi8EEESF_EEENS5_IJSF_SC_EEEEEEEvNS4_8identityES10_S1A_vS1B_EENS_8epilogue10collective18CollectiveEpilogueINS1D_23Sm100TmaWarpSpecializedILi4ELi2ELi16ELb1ELb0EEEJSH_NS5_IJNSS_ISF_SC_EENSS_INSA_ILi32EEESC_EEEEESI_SJ_SI_SJ_NS1D_6fusion15FusionCallbacksIS1H_NS1M_17LinearCombinationISI_fSI_fLNS_15FloatRoundStyleE2EEESH_S1L_JEEENS4_5SM1004TMEM4LOAD26SM100_TMEM_LOAD_16dp256b4xENS4_13SM90_TMA_LOADENS11_INS12_ILi2ELi4ELi3EEES15_NSS_INS5_IJS16_S1J_EEENS5_IJS1J_SC_EEEEEEENS4_17SM75_U32x4_LDSM_NENS4_14SM90_TMA_STOREES21_NS4_17SM90_U32x4_STSM_NENS4_39AutoVectorizingCopyWithAssumedAlignmentILi128EEEEEEvvEEEEvNT_6ParamsE --------------------------
	.section	.nv.info._ZN7cutlass13device_kernelINS_4gemm6kernel13GemmUniversalIN4cute5tupleIJiiiiEEENS1_10collective13CollectiveMmaINS1_35MainloopSm100TmaUmmaWarpSpecializedILi3ELi2ELi4ENS5_IJNS4_1CILi2EEESB_NSA_ILi1EEEEEEEENS5_IJNSA_ILi64EEENSA_ILi128EEESF_EEENS_6half_tENS5_IJlSC_lEEESI_SJ_NS4_8TiledMMAINS4_8MMA_AtomIJNS4_20SM100_MMA_F16BF16_SSISI_SI_fLi64ELi128ELNS4_4UMMA5MajorE0ELSO_0ELNSN_7ScaleInE0ELSP_0EEEEEENS4_6LayoutINS5_IJSC_SC_SC_EEENS5_IJNSA_ILi0EEESU_SU_EEEEENS5_IJNS4_10UnderscoreESX_SX_EEEEENS4_23SM90_TMA_LOAD_MULTICASTENS4_14ComposedLayoutINS4_7SwizzleILi3ELi4ELi3EEENS4_18smem_ptr_flag_bitsILi16EEENSS_INS5_IJNSA_ILi8EEESF_EEENS5_IJSF_SC_EEEEEEEvNS4_8identityES10_S1A_vS1B_EENS_8epilogue10collective18CollectiveEpilogueINS1D_23Sm100TmaWarpSpecializedILi4ELi2ELi16ELb1ELb0EEEJSH_NS5_IJNSS_ISF_SC_EENSS_INSA_ILi32EEESC_EEEEESI_SJ_SI_SJ_NS1D_6fusion15FusionCallbacksIS1H_NS1M_17LinearCombinationISI_fSI_fLNS_15FloatRoundStyleE2EEESH_S1L_JEEENS4_5SM1004TMEM4LOAD26SM100_TMEM_LOAD_16dp256b4xENS4_13SM90_TMA_LOADENS11_INS12_ILi2ELi4ELi3EEES15_NSS_INS5_IJS16_S1J_EEENS5_IJS1J_SC_EEEEEEENS4_17SM75_U32x4_LDSM_NENS4_14SM90_TMA_STOREES21_NS4_17SM90_U32x4_STSM_NENS4_39AutoVectorizingCopyWithAssumedAlignmentILi128EEEEEEvvEEEEvNT_6ParamsE,"",@"SHT_CUDA_INFO"
	.sectionflags	@""
	.align	4


	//----- nvinfo : EIATTR_CUDA_API_VERSION
	.align		4
        /*0000*/ 	.byte	0x04, 0x37
        /*0002*/ 	.short	(.L_31 - .L_30)
.L_30:
        /*0004*/ 	.word	0x00000082


	//----- nvinfo : EIATTR_KPARAM_INFO
	.align		4
.L_31:
        /*0008*/ 	.byte	0x04, 0x17
        /*000a*/ 	.short	(.L_33 - .L_32)
.L_32:
        /*000c*/ 	.word	0x00000000
        /*0010*/ 	.short	0x0000
        /*0012*/ 	.short	0x0000
        /*0014*/ 	.byte	0x00, 0xf0, 0x01, 0x20


	//----- nvinfo : EIATTR_AT_ENTRY_FRAGMENTS
	.align		4
.L_33:
        /*0018*/ 	.byte	0x04, 0x4f
        /*001a*/ 	.short	(.L_35 - .L_34)


	//   ....[0]....
.L_34:
        /*001c*/ 	.word	0x00000006


	//----- nvinfo : EIATTR_RESERVED_SMEM_USED
	.align		4
.L_35:
        /*0020*/ 	.byte	0x01, 0x41
	.zero		2


	//----- nvinfo : EIATTR_SPARSE_MMA_MASK
	.align		4
        /*0024*/ 	.byte	0x03, 0x50
        /*0026*/ 	.short	0x0000


	//----- nvinfo : EIATTR_TCGEN05_1CTA_USED
	.align		4
        /*0028*/ 	.byte	0x01, 0x51
	.zero		2


	//----- nvinfo : EIATTR_MAXREG_COUNT
	.align		4
        /*002c*/ 	.byte	0x03, 0x1b
        /*002e*/ 	.short	0x00ff


	//----- nvinfo : EIATTR_NUM_BARRIERS
	.align		4
        /*0030*/ 	.byte	0x02, 0x4c
        /*0032*/ 	.byte	0x07
	.zero		1


	//----- nvinfo : EIATTR_EXTERNS
	.align		4
        /*0034*/ 	.byte	0x04, 0x0f
        /*0036*/ 	.short	(.L_37 - .L_36)


	//   ....[0]....
	.align		4
.L_36:
        /*0038*/ 	.word	index@(__assertfail)


	//----- nvinfo : EIATTR_MERCURY_ISA_VERSION
	.align		4
.L_37:
        /*003c*/ 	.byte	0x03, 0x5f
        /*003e*/ 	.short	0x0101


	//----- nvinfo : EIATTR_INT_WARP_WIDE_INSTR_OFFSETS
	.align		4
        /*0040*/ 	.byte	0x04, 0x31
        /*0042*/ 	.short	(.L_39 - .L_38)


	//   ....[0]....
.L_38:
        /*0044*/ 	.word	0x00003e20


	//   ....[1]....
        /*0048*/ 	.word	0x00003e50


	//   ....[2]....
        /*004c*/ 	.word	0x00003e70


	//   ....[3]....
        /*0050*/ 	.word	0x000049f0


	//   ....[4]....
        /*0054*/ 	.word	0x00004a60


	//   ....[5]....
        /*0058*/ 	.word	0x00004b30


	//   ....[6]....
        /*005c*/ 	.word	0x00004bb0


	//   ....[7]....
        /*0060*/ 	.word	0x00004ca0


	//   ....[8]....
        /*0064*/ 	.word	0x00004d20


	//   ....[9]....
        /*0068*/ 	.word	0x00004e00


	//   ....[10]....
        /*006c*/ 	.word	0x00004eb0


	//----- nvinfo : EIATTR_COOP_GROUP_MASK_REGIDS
	.align		4
.L_39:
        /*0070*/ 	.byte	0x04, 0x29
        /*0072*/ 	.short	(.L_41 - .L_40)


	//   ....[0]....
.L_40:
        /*0074*/ 	.word	0xffffffff


	//   ....[1]....
        /*0078*/ 	.word	0xffffffff


	//   ....[2]....
        /*007c*/ 	.word	0xffffffff


	//   ....[3]....
        /*0080*/ 	.word	0xffffffff


	//   ....[4]....
        /*0084*/ 	.word	0xffffffff


	//   ....[5]....
        /*0088*/ 	.word	0xffffffff


	//   ....[6]....
        /*008c*/ 	.word	0xffffffff


	//   ....[7]....
        /*0090*/ 	.word	0xffffffff


	//   ....[8]....
        /*0094*/ 	.word	0xffffffff


	//   ....[9]....
        /*0098*/ 	.word	0xffffffff


	//   ....[10]....
        /*009c*/ 	.word	0xffffffff


	//   ....[11]....
        /*00a0*/ 	.word	0xffffffff


	//   ....[12]....
        /*00a4*/ 	.word	0xffffffff


	//   ....[13]....
        /*00a8*/ 	.word	0xffffffff


	//----- nvinfo : EIATTR_COOP_GROUP_INSTR_OFFSETS
	.align		4
.L_41:
        /*00ac*/ 	.byte	0x04, 0x28
        /*00ae*/ 	.short	(.L_43 - .L_42)


	//   ....[0]....
.L_42:
        /*00b0*/ 	.word	0x00000080


	//   ....[1]....
        /*00b4*/ 	.word	0x000004f0


	//   ....[2]....
        /*00b8*/ 	.word	0x00000680


	//   ....[3]....
        /*00bc*/ 	.word	0x00000820


	//   ....[4]....
        /*00c0*/ 	.word	0x00000920


	//   ....[5]....
        /*00c4*/ 	.word	0x00000a90


	//   ....[6]....
        /*00c8*/ 	.word	0x00000c30


	//   ....[7]....
        /*00cc*/ 	.word	0x00000de0


	//   ....[8]....
        /*00d0*/ 	.word	0x000021b0


	//   ....[9]....
        /*00d4*/ 	.word	0x00003010


	//   ....[10]....
        /*00d8*/ 	.word	0x00003220


	//   ....[11]....
        /*00dc*/ 	.word	0x00003250


	//   ....[12]....
        /*00e0*/ 	.word	0x00003d00


	//   ....[13]....
        /*00e4*/ 	.word	0x00003f30


	//----- nvinfo : EIATTR_VRC_CTA_INIT_COUNT
	.align		4
.L_43:
        /*00e8*/ 	.byte	0x02, 0x4a
        /*00ea*/ 	.byte	0x80
	.zero		1


	//----- nvinfo : EIATTR_SYSCALL_OFFSETS
	.align		4
        /*00ec*/ 	.byte	0x04, 0x46
        /*00ee*/ 	.short	(.L_45 - .L_44)


	//   ....[0]....
.L_44:
        /*00f0*/ 	.word	0x00005b40


	//   ....[1]....
        /*00f4*/ 	.word	0x00005c30


	//   ....[2]....
        /*00f8*/ 	.word	0x000063c0


	//   ....[3]....
        /*00fc*/ 	.word	0x00006c70


	//   ....[4]....
        /*0100*/ 	.word	0x00007500


	//   ....[5]....
        /*0104*/ 	.word	0x00007d80


	//----- nvinfo : EIATTR_MBARRIER_INSTR_OFFSETS
	.align		4
.L_45:
        /*0108*/ 	.byte	0x04, 0x39
        /*010a*/ 	.short	(.L_47 - .L_46)


	//   ....[0]....
.L_46:
        /*010c*/ 	.word	0x00000610
        /*0110*/ 	.word	0x000000ff
        /*0114*/ 	.word	0x00000000
        /*0118*/ 	.short	0x0100
        /*011a*/ 	.byte	0x04
	.zero		1


	//   ....[1]....
        /*011c*/ 	.word	0x00000620
        /*0120*/ 	.word	0x000000ff
        /*0124*/ 	.word	0x00000018
        /*0128*/ 	.short	0x0100
        /*012a*/ 	.byte	0x04
	.zero		1


	//   ....[2]....
        /*012c*/ 	.word	0x00000630
        /*0130*/ 	.word	0x000000ff
        /*0134*/ 	.word	0x00000008
        /*0138*/ 	.short	0x0100
        /*013a*/ 	.byte	0x04
	.zero		1


	//   ....[3]....
        /*013c*/ 	.word	0x00000640
        /*0140*/ 	.word	0x000000ff
        /*0144*/ 	.word	0x00000020
        /*0148*/ 	.short	0x0100
        /*014a*/ 	.byte	0x04
	.zero		1


	//   ....[4]....
        /*014c*/ 	.word	0x00000650
        /*0150*/ 	.word	0x000000ff
        /*0154*/ 	.word	0x00000010
        /*0158*/ 	.short	0x0100
        /*015a*/ 	.byte	0x04
	.zero		1


	//   ....[5]....
        /*015c*/ 	.word	0x00000660
        /*0160*/ 	.word	0x000000ff
        /*0164*/ 	.word	0x00000028
        /*0168*/ 	.short	0x0100
        /*016a*/ 	.byte	0x04
	.zero		1


	//   ....[6]....
        /*016c*/ 	.word	0x00000790
        /*0170*/ 	.word	0x000000ff
        /*0174*/ 	.word	0x00000030
        /*0178*/ 	.short	0x0100
        /*017a*/ 	.byte	0x04
	.zero		1


	//   ....[7]....
        /*017c*/ 	.word	0x000007a0
        /*0180*/ 	.word	0x000000ff
        /*0184*/ 	.word	0x00000050
        /*0188*/ 	.short	0x0100
        /*018a*/ 	.byte	0x04
	.zero		1


	//   ....[8]....
        /*018c*/ 	.word	0x000007b0
        /*0190*/ 	.word	0x000000ff
        /*0194*/ 	.word	0x00000038
        /*0198*/ 	.short	0x0100
        /*019a*/ 	.byte	0x04
	.zero		1


	//   ....[9]....
        /*019c*/ 	.word	0x000007c0
        /*01a0*/ 	.word	0x000000ff
        /*01a4*/ 	.word	0x00000058
        /*01a8*/ 	.short	0x0100
        /*01aa*/ 	.byte	0x04
	.zero		1


	//   ....[10]....
        /*01ac*/ 	.word	0x000007d0
        /*01b0*/ 	.word	0x000000ff
        /*01b4*/ 	.word	0x00000040
        /*01b8*/ 	.short	0x0100
        /*01ba*/ 	.byte	0x04
	.zero		1


	//   ....[11]....
        /*01bc*/ 	.word	0x000007e0
        /*01c0*/ 	.word	0x000000ff
        /*01c4*/ 	.word	0x00000060
        /*01c8*/ 	.short	0x0100
        /*01ca*/ 	.byte	0x04
	.zero		1


	//   ....[12]....
        /*01cc*/ 	.word	0x000007f0
        /*01d0*/ 	.word	0x000000ff
        /*01d4*/ 	.word	0x00000048
        /*01d8*/ 	.short	0x0100
        /*01da*/ 	.byte	0x04
	.zero		1


	//   ....[13]....
        /*01dc*/ 	.word	0x00000800
        /*01e0*/ 	.word	0x000000ff
        /*01e4*/ 	.word	0x00000068
        /*01e8*/ 	.short	0x0100
        /*01ea*/ 	.byte	0x04
	.zero		1


	//   ....[14]....
        /*01ec*/ 	.word	0x000008f0
        /*01f0*/ 	.word	0x000000ff
        /*01f4*/ 	.word	0x00000070
        /*01f8*/ 	.short	0x0100
        /*01fa*/ 	.byte	0x06
	.zero		1


	//   ....[15]....
        /*01fc*/ 	.word	0x00000900
        /*0200*/ 	.word	0x000000ff
        /*0204*/ 	.word	0x00000078
        /*0208*/ 	.short	0x0100
        /*020a*/ 	.byte	0x06
	.zero		1


	//   ....[16]....
        /*020c*/ 	.word	0x00000a40
        /*0210*/ 	.word	0x000000ff
        /*0214*/ 	.word	0x00000080
        /*0218*/ 	.short	0x0100
        /*021a*/ 	.byte	0x06
	.zero		1


	//   ....[17]....
        /*021c*/ 	.word	0x00000a50
        /*0220*/ 	.word	0x000000ff
        /*0224*/ 	.word	0x00000090
        /*0228*/ 	.short	0x0100
        /*022a*/ 	.byte	0x06
	.zero		1


	//   ....[18]....
        /*022c*/ 	.word	0x00000a60
        /*0230*/ 	.word	0x000000ff
        /*0234*/ 	.word	0x00000088
        /*0238*/ 	.short	0x0100
        /*023a*/ 	.byte	0x06
	.zero		1


	//   ....[19]....
        /*023c*/ 	.word	0x00000a70
        /*0240*/ 	.word	0x000000ff
        /*0244*/ 	.word	0x00000098
        /*0248*/ 	.short	0x0100
        /*024a*/ 	.byte	0x06
	.zero		1


	//   ....[20]....
        /*024c*/ 	.word	0x00000ba0
        /*0250*/ 	.word	0x000000ff
        /*0254*/ 	.word	0x000000a0
        /*0258*/ 	.short	0x0100
        /*025a*/ 	.byte	0x04
	.zero		1


	//   ....[21]....
        /*025c*/ 	.word	0x00000bb0
        /*0260*/ 	.word	0x000000ff
        /*0264*/ 	.word	0x000000c0
        /*0268*/ 	.short	0x0100
        /*026a*/ 	.byte	0x04
	.zero		1


	//   ....[22]....
        /*026c*/ 	.word	0x00000bc0
        /*0270*/ 	.word	0x000000ff
        /*0274*/ 	.word	0x000000a8
        /*0278*/ 	.short	0x0100
        /*027a*/ 	.byte	0x04
	.zero		1


	//   ....[23]....
        /*027c*/ 	.word	0x00000bd0
        /*0280*/ 	.word	0x000000ff
        /*0284*/ 	.word	0x000000c8
        /*0288*/ 	.short	0x0100
        /*028a*/ 	.byte	0x04
	.zero		1


	//   ....[24]....
        /*028c*/ 	.word	0x00000be0
        /*0290*/ 	.word	0x000000ff
        /*0294*/ 	.word	0x000000b0
        /*0298*/ 	.short	0x0100
        /*029a*/ 	.byte	0x04
	.zero		1


	//   ....[25]....
        /*029c*/ 	.word	0x00000bf0
        /*02a0*/ 	.word	0x000000ff
        /*02a4*/ 	.word	0x000000d0
        /*02a8*/ 	.short	0x0100
        /*02aa*/ 	.byte	0x04
	.zero		1


	//   ....[26]....
        /*02ac*/ 	.word	0x00000c00
        /*02b0*/ 	.word	0x000000ff
        /*02b4*/ 	.word	0x000000b8
        /*02b8*/ 	.short	0x0100
        /*02ba*/ 	.byte	0x04
	.zero		1


	//   ....[27]....
        /*02bc*/ 	.word	0x00000c10
        /*02c0*/ 	.word	0x000000ff
        /*02c4*/ 	.word	0x000000d8
        /*02c8*/ 	.short	0x0100
        /*02ca*/ 	.byte	0x04
	.zero		1


	//   ....[28]....
        /*02cc*/ 	.word	0x00000d00
        /*02d0*/ 	.word	0x000000ff
        /*02d4*/ 	.word	0x000000e0
        /*02d8*/ 	.short	0x0100
        /*02da*/ 	.byte	0x04
	.zero		1


	//   ....[29]....
        /*02dc*/ 	.word	0x00000d10
        /*02e0*/ 	.word	0x000000ff
        /*02e4*/ 	.word	0x000000f0
        /*02e8*/ 	.short	0x0100
        /*02ea*/ 	.byte	0x04
	.zero		1


	//   ....[30]....
        /*02ec*/ 	.word	0x00000d20
        /*02f0*/ 	.word	0x000000ff
        /*02f4*/ 	.word	0x000000e8
        /*02f8*/ 	.short	0x0100
        /*02fa*/ 	.byte	0x04
	.zero		1


	//   ....[31]....
        /*02fc*/ 	.word	0x00000d30
        /*0300*/ 	.word	0x000000ff
        /*0304*/ 	.word	0x000000f8
        /*0308*/ 	.short	0x0100
        /*030a*/ 	.byte	0x04
	.zero		1


	//   ....[32]....
        /*030c*/ 	.word	0x00001a20
        /*0310*/ 	.word	0x00000000
        /*0314*/ 	.word	0x000000f0
        /*0318*/ 	.short	0x010a
        /*031a*/ 	.byte	0xff
	.zero		1


	//   ....[33]....
        /*031c*/ 	.word	0x00001a50
        /*0320*/ 	.word	0x00000000
        /*0324*/ 	.word	0x000000e0
        /*0328*/ 	.short	0x0101
        /*032a*/ 	.byte	0xff
	.zero		1


	//   ....[34]....
        /*032c*/ 	.word	0x00001b00
        /*0330*/ 	.word	0x000000ff
        /*0334*/ 	.word	0x00000018
        /*0338*/ 	.short	0x010a
        /*033a*/ 	.byte	0x04
	.zero		1


	//   ....[35]....
        /*033c*/ 	.word	0x00001b90
        /*0340*/ 	.word	0x000000ff
        /*0344*/ 	.word	0x00000018
        /*0348*/ 	.short	0x010a
        /*034a*/ 	.byte	0x21
	.zero		1


	//   ....[36]....
        /*034c*/ 	.word	0x00001d20
        /*0350*/ 	.word	0x000000ff
        /*0354*/ 	.word	0x00000018
        /*0358*/ 	.short	0x010a
        /*035a*/ 	.byte	0x05
	.zero		1


	//   ....[37]....
        /*035c*/ 	.word	0x00001e70
        /*0360*/ 	.word	0x000000ff
        /*0364*/ 	.word	0x00000078
        /*0368*/ 	.short	0x0101
        /*036a*/ 	.byte	0x15
	.zero		1


	//   ....[38]....
        /*036c*/ 	.word	0x00001e90
        /*0370*/ 	.word	0x000000ff
        /*0374*/ 	.word	0x00000018
        /*0378*/ 	.short	0x010a
        /*037a*/ 	.byte	0x04
	.zero		1


	//   ....[39]....
        /*037c*/ 	.word	0x00001f10
        /*0380*/ 	.word	0x000000ff
        /*0384*/ 	.word	0x00000018
        /*0388*/ 	.short	0x010a
        /*038a*/ 	.byte	0x11
	.zero		1


	//   ....[40]....
        /*038c*/ 	.word	0x000020a0
        /*0390*/ 	.word	0x000000ff
        /*0394*/ 	.word	0x00000018
        /*0398*/ 	.short	0x010a
        /*039a*/ 	.byte	0x05
	.zero		1


	//   ....[41]....
        /*039c*/ 	.word	0x000021e0
        /*03a0*/ 	.word	0x00000003
        /*03a4*/ 	.word	0x00000080
        /*03a8*/ 	.short	0x010a
        /*03aa*/ 	.byte	0xff
	.zero		1


	//   ....[42]....
        /*03ac*/ 	.word	0x00002330
        /*03b0*/ 	.word	0x00000000
        /*03b4*/ 	.word	0x00000000
        /*03b8*/ 	.short	0x0101
        /*03ba*/ 	.byte	0xff
	.zero		1


	//   ....[43]....
        /*03bc*/ 	.word	0x000028f0
        /*03c0*/ 	.word	0x000000ff
        /*03c4*/ 	.word	0x00000000
        /*03c8*/ 	.short	0x010a
        /*03ca*/ 	.byte	0x04
	.zero		1


	//   ....[44]....
        /*03cc*/ 	.word	0x00002980
        /*03d0*/ 	.word	0x000000ff
        /*03d4*/ 	.word	0x00000000
        /*03d8*/ 	.short	0x010a
        /*03da*/ 	.byte	0x05
	.zero		1


	//   ....[45]....
        /*03dc*/ 	.word	0x00002a20
        /*03e0*/ 	.word	0x00000000
        /*03e4*/ 	.word	0x00000000
        /*03e8*/ 	.short	0x010a
        /*03ea*/ 	.byte	0xff
	.zero		1


	//   ....[46]....
        /*03ec*/ 	.word	0x00002b60
        /*03f0*/ 	.word	0x00000002
        /*03f4*/ 	.word	0x000000e0
        /*03f8*/ 	.short	0x010a
        /*03fa*/ 	.byte	0xff
	.zero		1


	//   ....[47]....
        /*03fc*/ 	.word	0x00002bd0
        /*0400*/ 	.word	0x00000002
        /*0404*/ 	.word	0x00000000
        /*0408*/ 	.short	0x0101
        /*040a*/ 	.byte	0xff
	.zero		1


	//   ....[48]....
        /*040c*/ 	.word	0x00002bf0
        /*0410*/ 	.word	0x000000ff
        /*0414*/ 	.word	0x00000090
        /*0418*/ 	.short	0x010a
        /*041a*/ 	.byte	0x04
	.zero		1


	//   ....[49]....
        /*041c*/ 	.word	0x00002d10
        /*0420*/ 	.word	0x00000002
        /*0424*/ 	.word	0x00000080
        /*0428*/ 	.short	0x010a
        /*042a*/ 	.byte	0xff
	.zero		1


	//   ....[50]....
        /*042c*/ 	.word	0x00002e10
        /*0430*/ 	.word	0x00000002
        /*0434*/ 	.word	0x00000000
        /*0438*/ 	.short	0x0101
        /*043a*/ 	.byte	0xff
	.zero		1


	//   ....[51]....
        /*043c*/ 	.word	0x00002ea0
        /*0440*/ 	.word	0x000000ff
        /*0444*/ 	.word	0x00000090
        /*0448*/ 	.short	0x0106
        /*044a*/ 	.byte	0x04
	.zero		1


	//   ....[52]....
        /*044c*/ 	.word	0x00002ec0
        /*0450*/ 	.word	0x000000ff
        /*0454*/ 	.word	0x00000090
        /*0458*/ 	.short	0x010a
        /*045a*/ 	.byte	0x04
	.zero		1


	//   ....[53]....
        /*045c*/ 	.word	0x00002f50
        /*0460*/ 	.word	0x000000ff
        /*0464*/ 	.word	0x00000090
        /*0468*/ 	.short	0x0106
        /*046a*/ 	.byte	0x07
	.zero		1


	//   ....[54]....
        /*046c*/ 	.word	0x00002f90
        /*0470*/ 	.word	0x00000000
        /*0474*/ 	.word	0x00000090
        /*0478*/ 	.short	0x010a
        /*047a*/ 	.byte	0xff
	.zero		1


	//   ....[55]....
        /*047c*/ 	.word	0x000034f0
        /*0480*/ 	.word	0x00000000
        /*0484*/ 	.word	0x00000080
        /*0488*/ 	.short	0x010a
        /*048a*/ 	.byte	0xff
	.zero		1


	//   ....[56]....
        /*048c*/ 	.word	0x000035f0
        /*0490*/ 	.word	0x00000003
        /*0494*/ 	.word	0x00000000
        /*0498*/ 	.short	0x0101
        /*049a*/ 	.byte	0xff
	.zero		1


	//   ....[57]....
        /*049c*/ 	.word	0x00003600
        /*04a0*/ 	.word	0x000000ff
        /*04a4*/ 	.word	0x00000000
        /*04a8*/ 	.short	0x010a
        /*04aa*/ 	.byte	0x04
	.zero		1


	//   ....[58]....
        /*04ac*/ 	.word	0x00003680
        /*04b0*/ 	.word	0x000000ff
        /*04b4*/ 	.word	0x000000c0
        /*04b8*/ 	.short	0x010a
        /*04ba*/ 	.byte	0x1f
	.zero		1


	//   ....[59]....
        /*04bc*/ 	.word	0x00003760
        /*04c0*/ 	.word	0x000000ff
        /*04c4*/ 	.word	0x00000000
        /*04c8*/ 	.short	0x010a
        /*04ca*/ 	.byte	0x05
	.zero		1


	//   ....[60]....
        /*04cc*/ 	.word	0x000038a0
        /*04d0*/ 	.word	0x000000ff
        /*04d4*/ 	.word	0x00000000
        /*04d8*/ 	.short	0x010a
        /*04da*/ 	.byte	0x04
	.zero		1


	//   ....[61]....
        /*04dc*/ 	.word	0x00003b30
        /*04e0*/ 	.word	0x000000ff
        /*04e4*/ 	.word	0x00000000
        /*04e8*/ 	.short	0x010a
        /*04ea*/ 	.byte	0x04
	.zero		1


	//   ....[62]....
        /*04ec*/ 	.word	0x00003bc0
        /*04f0*/ 	.word	0x000000ff
        /*04f4*/ 	.word	0x00000000
        /*04f8*/ 	.short	0x010a
        /*04fa*/ 	.byte	0x05
	.zero		1


	//   ....[63]....
        /*04fc*/ 	.word	0x00003c50
        /*0500*/ 	.word	0x000000ff
        /*0504*/ 	.word	0x00000000
        /*0508*/ 	.short	0x010a
        /*050a*/ 	.byte	0x05
	.zero		1


	//   ....[64]....
        /*050c*/ 	.word	0x00003ce0
        /*0510*/ 	.word	0x000000ff
        /*0514*/ 	.word	0x00000000
        /*0518*/ 	.short	0x010a
        /*051a*/ 	.byte	0x04
	.zero		1


	//   ....[65]....
        /*051c*/ 	.word	0x000041f0
        /*0520*/ 	.word	0x0000000c
        /*0524*/ 	.word	0x00000080
        /*0528*/ 	.short	0x010a
        /*052a*/ 	.byte	0xff
	.zero		1


	//   ....[66]....
        /*052c*/ 	.word	0x00004360
        /*0530*/ 	.word	0x00000000
        /*0534*/ 	.word	0x00000000
        /*0538*/ 	.short	0x0101
        /*053a*/ 	.byte	0xff
	.zero		1


	//   ....[67]....
        /*053c*/ 	.word	0x000047f0
        /*0540*/ 	.word	0x000000ff
        /*0544*/ 	.word	0x00000078
        /*0548*/ 	.short	0x010a
        /*054a*/ 	.byte	0x15
	.zero		1


	//   ....[68]....
        /*054c*/ 	.word	0x00004970
        /*0550*/ 	.word	0x000000ff
        /*0554*/ 	.word	0x00000050
        /*0558*/ 	.short	0x010a
        /*055a*/ 	.byte	0x15
	.zero		1


	//   ....[69]....
        /*055c*/ 	.word	0x00004ae0
        /*0560*/ 	.word	0x000000ff
        /*0564*/ 	.word	0x00000030
        /*0568*/ 	.short	0x010b
        /*056a*/ 	.byte	0x15
	.zero		1


	//   ....[70]....
        /*056c*/ 	.word	0x00004af0
        /*0570*/ 	.word	0x000000ff
        /*0574*/ 	.word	0x00000000
        /*0578*/ 	.short	0x0101
        /*057a*/ 	.byte	0x28
	.zero		1


	//   ....[71]....
        /*057c*/ 	.word	0x00004b00
        /*0580*/ 	.word	0x000000ff
        /*0584*/ 	.word	0x00000058
        /*0588*/ 	.short	0x010a
        /*058a*/ 	.byte	0x15
	.zero		1


	//   ....[72]....
        /*058c*/ 	.word	0x00004c50
        /*0590*/ 	.word	0x000000ff
        /*0594*/ 	.word	0x00000038
        /*0598*/ 	.short	0x010b
        /*059a*/ 	.byte	0x15
	.zero		1


	//   ....[73]....
        /*059c*/ 	.word	0x00004c60
        /*05a0*/ 	.word	0x000000ff
        /*05a4*/ 	.word	0x00000000
        /*05a8*/ 	.short	0x0101
        /*05aa*/ 	.byte	0x27
	.zero		1


	//   ....[74]....
        /*05ac*/ 	.word	0x00004c70
        /*05b0*/ 	.word	0x000000ff
        /*05b4*/ 	.word	0x00000060
        /*05b8*/ 	.short	0x010a
        /*05ba*/ 	.byte	0x15
	.zero		1


	//   ....[75]....
        /*05bc*/ 	.word	0x00004db0
        /*05c0*/ 	.word	0x000000ff
        /*05c4*/ 	.word	0x00000040
        /*05c8*/ 	.short	0x010b
        /*05ca*/ 	.byte	0x15
	.zero		1


	//   ....[76]....
        /*05cc*/ 	.word	0x00004dc0
        /*05d0*/ 	.word	0x000000ff
        /*05d4*/ 	.word	0x00000000
        /*05d8*/ 	.short	0x0101
        /*05da*/ 	.byte	0x26
	.zero		1


	//   ....[77]....
        /*05dc*/ 	.word	0x00004dd0
        /*05e0*/ 	.word	0x000000ff
        /*05e4*/ 	.word	0x00000068
        /*05e8*/ 	.short	0x010a
        /*05ea*/ 	.byte	0x15
	.zero		1


	//   ....[78]....
        /*05ec*/ 	.word	0x00004fd0
        /*05f0*/ 	.word	0x000000ff
        /*05f4*/ 	.word	0x00000048
        /*05f8*/ 	.short	0x010b
        /*05fa*/ 	.byte	0x15
	.zero		1


	//   ....[79]....
        /*05fc*/ 	.word	0x00004fe0
        /*0600*/ 	.word	0x000000ff
        /*0604*/ 	.word	0x00000000
        /*0608*/ 	.short	0x0101
        /*060a*/ 	.byte	0x25
	.zero		1


	//   ....[80]....
        /*060c*/ 	.word	0x00005010
        /*0610*/ 	.word	0x000000ff
        /*0614*/ 	.word	0x00000050
        /*0618*/ 	.short	0x010a
        /*061a*/ 	.byte	0x15
	.zero		1


	//   ....[81]....
        /*061c*/ 	.word	0x00005030
        /*0620*/ 	.word	0x000000ff
        /*0624*/ 	.word	0x00000058
        /*0628*/ 	.short	0x010a
        /*062a*/ 	.byte	0x15
	.zero		1


	//   ....[82]....
        /*062c*/ 	.word	0x00005050
        /*0630*/ 	.word	0x000000ff
        /*0634*/ 	.word	0x00000060
        /*0638*/ 	.short	0x010a
        /*063a*/ 	.byte	0x15
	.zero		1


	//   ....[83]....
        /*063c*/ 	.word	0x00005090
        /*0640*/ 	.word	0x00000000
        /*0644*/ 	.word	0x00000068
        /*0648*/ 	.short	0x010a
        /*064a*/ 	.byte	0xff
	.zero		1


	//   ....[84]....
        /*064c*/ 	.word	0x000053d0
        /*0650*/ 	.word	0x00000003
        /*0654*/ 	.word	0x00000080
        /*0658*/ 	.short	0x010a
        /*065a*/ 	.byte	0xff
	.zero		1


	//   ....[85]....
        /*065c*/ 	.word	0x00005550
        /*0660*/ 	.word	0x00000000
        /*0664*/ 	.word	0x00000000
        /*0668*/ 	.short	0x0101
        /*066a*/ 	.byte	0xff
	.zero		1


	//   ....[86]....
        /*066c*/ 	.word	0x00006070
        /*0670*/ 	.word	0x000000ff
        /*0674*/ 	.word	0x00000030
        /*0678*/ 	.short	0x010a
        /*067a*/ 	.byte	0x2c
	.zero		1


	//   ....[87]....
        /*067c*/ 	.word	0x000060b0
        /*0680*/ 	.word	0x0000001a
        /*0684*/ 	.word	0x000000a0
        /*0688*/ 	.short	0x010a
        /*068a*/ 	.byte	0xff
	.zero		1


	//   ....[88]....
        /*068c*/ 	.word	0x000061c0
        /*0690*/ 	.word	0x000000ff
        /*0694*/ 	.word	0x00000030
        /*0698*/ 	.short	0x010a
        /*069a*/ 	.byte	0x2c
	.zero		1


	//   ....[89]....
        /*069c*/ 	.word	0x000062a0
        /*06a0*/ 	.word	0x0000001a
        /*06a4*/ 	.word	0x000000a0
        /*06a8*/ 	.short	0x010a
        /*06aa*/ 	.byte	0xff
	.zero		1


	//   ....[90]....
        /*06ac*/ 	.word	0x000069d0
        /*06b0*/ 	.word	0x00000000
        /*06b4*/ 	.word	0x00000000
        /*06b8*/ 	.short	0x0101
        /*06ba*/ 	.byte	0xff
	.zero		1


	//   ....[91]....
        /*06bc*/ 	.word	0x000069e0
        /*06c0*/ 	.word	0x00000004
        /*06c4*/ 	.word	0x00000030
        /*06c8*/ 	.short	0x010a
        /*06ca*/ 	.byte	0xff
	.zero		1


	//   ....[92]....
        /*06cc*/ 	.word	0x00006aa0
        /*06d0*/ 	.word	0x00000004
        /*06d4*/ 	.word	0x00000030
        /*06d8*/ 	.short	0x010a
        /*06da*/ 	.byte	0xff
	.zero		1


	//   ....[93]....
        /*06dc*/ 	.word	0x00007260
        /*06e0*/ 	.word	0x00000000
        /*06e4*/ 	.word	0x00000000
        /*06e8*/ 	.short	0x0101
        /*06ea*/ 	.byte	0xff
	.zero		1


	//   ....[94]....
        /*06ec*/ 	.word	0x00007280
        /*06f0*/ 	.word	0x00000002
        /*06f4*/ 	.word	0x00000030
        /*06f8*/ 	.short	0x010a
        /*06fa*/ 	.byte	0xff
	.zero		1


	//   ....[95]....
        /*06fc*/ 	.word	0x00007330
        /*0700*/ 	.word	0x00000002
        /*0704*/ 	.word	0x00000030
        /*0708*/ 	.short	0x010a
        /*070a*/ 	.byte	0xff
	.zero		1


	//   ....[96]....
        /*070c*/ 	.word	0x00007ae0
        /*0710*/ 	.word	0x00000000
        /*0714*/ 	.word	0x00000000
        /*0718*/ 	.short	0x0101
        /*071a*/ 	.byte	0xff
	.zero		1


	//   ....[97]....
        /*071c*/ 	.word	0x00007b00
        /*0720*/ 	.word	0x00000003
        /*0724*/ 	.word	0x00000030
        /*0728*/ 	.short	0x010a
        /*072a*/ 	.byte	0xff
	.zero		1


	//   ....[98]....
        /*072c*/ 	.word	0x00007bb0
        /*0730*/ 	.word	0x00000003
        /*0734*/ 	.word	0x00000030
        /*0738*/ 	.short	0x010a
        /*073a*/ 	.byte	0xff
	.zero		1


	//   ....[99]....
        /*073c*/ 	.word	0x00007fc0
        /*0740*/ 	.word	0x000000ff
        /*0744*/ 	.word	0x00000000
        /*0748*/ 	.short	0x0101
        /*074a*/ 	.byte	0x04
	.zero		1


	//   ....[100]....
        /*074c*/ 	.word	0x000083d0
        /*0750*/ 	.word	0x00000000
        /*0754*/ 	.word	0x00000000
        /*0758*/ 	.short	0x0101
        /*075a*/ 	.byte	0xff
	.zero		1


	//   ....[101]....
        /*075c*/ 	.word	0x00008680
        /*0760*/ 	.word	0x000000ff
        /*0764*/ 	.word	0x00000000
        /*0768*/ 	.short	0x0101
        /*076a*/ 	.byte	0x04
	.zero		1


	//   ....[102]....
        /*076c*/ 	.word	0x000086a0
        /*0770*/ 	.word	0x00000000
        /*0774*/ 	.word	0x000000f0
        /*0778*/ 	.short	0x010a
        /*077a*/ 	.byte	0xff
	.zero		1


	//   ....[103]....
        /*077c*/ 	.word	0x00008700
        /*0780*/ 	.word	0x00000000
        /*0784*/ 	.word	0x00000018
        /*0788*/ 	.short	0x010a
        /*078a*/ 	.byte	0xff
	.zero		1


	//   ....[104]....
        /*078c*/ 	.word	0x00008760
        /*0790*/ 	.word	0x00000000
        /*0794*/ 	.word	0x00000018
        /*0798*/ 	.short	0x010a
        /*079a*/ 	.byte	0xff
	.zero		1


	//   ....[105]....
        /*079c*/ 	.word	0x000087b0
        /*07a0*/ 	.word	0x00000003
        /*07a4*/ 	.word	0x00000080
        /*07a8*/ 	.short	0x010a
        /*07aa*/ 	.byte	0xff
	.zero		1


	//   ....[106]....
        /*07ac*/ 	.word	0x00008810
        /*07b0*/ 	.word	0x00000000
        /*07b4*/ 	.word	0x00000000
        /*07b8*/ 	.short	0x010a
        /*07ba*/ 	.byte	0xff
	.zero		1


	//   ....[107]....
        /*07bc*/ 	.word	0x00008870
        /*07c0*/ 	.word	0x00000000
        /*07c4*/ 	.word	0x00000000
        /*07c8*/ 	.short	0x010a
        /*07ca*/ 	.byte	0xff
	.zero		1


	//   ....[108]....
        /*07cc*/ 	.word	0x000088c0
        /*07d0*/ 	.word	0x00000002
        /*07d4*/ 	.word	0x000000e0
        /*07d8*/ 	.short	0x010a
        /*07da*/ 	.byte	0xff
	.zero		1


	//   ....[109]....
        /*07dc*/ 	.word	0x00008920
        /*07e0*/ 	.word	0x00000002
        /*07e4*/ 	.word	0x00000090
        /*07e8*/ 	.short	0x010a
        /*07ea*/ 	.byte	0xff
	.zero		1


	//   ....[110]....
        /*07ec*/ 	.word	0x00008970
        /*07f0*/ 	.word	0x00000002
        /*07f4*/ 	.word	0x00000080
        /*07f8*/ 	.short	0x010a
        /*07fa*/ 	.byte	0xff
	.zero		1


	//   ....[111]....
        /*07fc*/ 	.word	0x000089d0
        /*0800*/ 	.word	0x00000000
        /*0804*/ 	.word	0x00000090
        /*0808*/ 	.short	0x010a
        /*080a*/ 	.byte	0xff
	.zero		1


	//   ....[112]....
        /*080c*/ 	.word	0x00008a20
        /*0810*/ 	.word	0x00000000
        /*0814*/ 	.word	0x00000080
        /*0818*/ 	.short	0x010a
        /*081a*/ 	.byte	0xff
	.zero		1


	//   ....[113]....
        /*081c*/ 	.word	0x00008a80
        /*0820*/ 	.word	0x00000002
        /*0824*/ 	.word	0x000000c0
        /*0828*/ 	.short	0x010a
        /*082a*/ 	.byte	0xff
	.zero		1


	//   ....[114]....
        /*082c*/ 	.word	0x00008ae0
        /*0830*/ 	.word	0x00000000
        /*0834*/ 	.word	0x00000000
        /*0838*/ 	.short	0x010a
        /*083a*/ 	.byte	0xff
	.zero		1


	//   ....[115]....
        /*083c*/ 	.word	0x00008b40
        /*0840*/ 	.word	0x00000000
        /*0844*/ 	.word	0x00000000
        /*0848*/ 	.short	0x010a
        /*084a*/ 	.byte	0xff
	.zero		1


	//   ....[116]....
        /*084c*/ 	.word	0x00008ba0
        /*0850*/ 	.word	0x00000000
        /*0854*/ 	.word	0x00000000
        /*0858*/ 	.short	0x010a
        /*085a*/ 	.byte	0xff
	.zero		1


	//   ....[117]....
        /*085c*/ 	.word	0x00008c00
        /*0860*/ 	.word	0x00000000
        /*0864*/ 	.word	0x00000000
        /*0868*/ 	.short	0x010a
        /*086a*/ 	.byte	0xff
	.zero		1


	//   ....[118]....
        /*086c*/ 	.word	0x00008c60
        /*0870*/ 	.word	0x00000000
        /*0874*/ 	.word	0x00000000
        /*0878*/ 	.short	0x010a
        /*087a*/ 	.byte	0xff
	.zero		1


	//   ....[119]....
        /*087c*/ 	.word	0x00008cb0
        /*0880*/ 	.word	0x0000000c
        /*0884*/ 	.word	0x00000080
        /*0888*/ 	.short	0x010a
        /*088a*/ 	.byte	0xff
	.zero		1


	//   ....[120]....
        /*088c*/ 	.word	0x00008d10
        /*0890*/ 	.word	0x00000000
        /*0894*/ 	.word	0x00000078
        /*0898*/ 	.short	0x010a
        /*089a*/ 	.byte	0xff
	.zero		1


	//   ....[121]....
        /*089c*/ 	.word	0x00008d70
        /*08a0*/ 	.word	0x00000000
        /*08a4*/ 	.word	0x00000050
        /*08a8*/ 	.short	0x010a
        /*08aa*/ 	.byte	0xff
	.zero		1


	//   ....[122]....
        /*08ac*/ 	.word	0x00008dd0
        /*08b0*/ 	.word	0x00000000
        /*08b4*/ 	.word	0x00000058
        /*08b8*/ 	.short	0x010a
        /*08ba*/ 	.byte	0xff
	.zero		1


	//   ....[123]....
        /*08bc*/ 	.word	0x00008e30
        /*08c0*/ 	.word	0x00000000
        /*08c4*/ 	.word	0x00000060
        /*08c8*/ 	.short	0x010a
        /*08ca*/ 	.byte	0xff
	.zero		1


	//   ....[124]....
        /*08cc*/ 	.word	0x00008e90
        /*08d0*/ 	.word	0x00000000
        /*08d4*/ 	.word	0x00000068
        /*08d8*/ 	.short	0x010a
        /*08da*/ 	.byte	0xff
	.zero		1


	//   ....[125]....
        /*08dc*/ 	.word	0x00008ef0
        /*08e0*/ 	.word	0x00000000
        /*08e4*/ 	.word	0x00000050
        /*08e8*/ 	.short	0x010a
        /*08ea*/ 	.byte	0xff
	.zero		1


	//   ....[126]....
        /*08ec*/ 	.word	0x00008f50
        /*08f0*/ 	.word	0x00000000
        /*08f4*/ 	.word	0x00000058
        /*08f8*/ 	.short	0x010a
        /*08fa*/ 	.byte	0xff
	.zero		1


	//   ....[127]....
        /*08fc*/ 	.word	0x00008fb0
        /*0900*/ 	.word	0x00000000
        /*0904*/ 	.word	0x00000060
        /*0908*/ 	.short	0x010a
        /*090a*/ 	.byte	0xff
	.zero		1


	//   ....[128]....
        /*090c*/ 	.word	0x00009000
        /*0910*/ 	.word	0x00000003
        /*0914*/ 	.word	0x00000080
        /*0918*/ 	.short	0x010a
        /*091a*/ 	.byte	0xff
	.zero		1


	//   ....[129]....
        /*091c*/ 	.word	0x00009060
        /*0920*/ 	.word	0x00000000
        /*0924*/ 	.word	0x00000030
        /*0928*/ 	.short	0x010a
        /*092a*/ 	.byte	0xff
	.zero		1


	//   ....[130]....
        /*092c*/ 	.word	0x000090b0
        /*0930*/ 	.word	0x0000001a
        /*0934*/ 	.word	0x000000a0
        /*0938*/ 	.short	0x010a
        /*093a*/ 	.byte	0xff
	.zero		1


	//   ....[131]....
        /*093c*/ 	.word	0x00009100
        /*0940*/ 	.word	0x00000004
        /*0944*/ 	.word	0x00000030
        /*0948*/ 	.short	0x010a
        /*094a*/ 	.byte	0xff
	.zero		1


	//   ....[132]....
        /*094c*/ 	.word	0x00009150
        /*0950*/ 	.word	0x00000002
        /*0954*/ 	.word	0x00000030
        /*0958*/ 	.short	0x010a
        /*095a*/ 	.byte	0xff
	.zero		1


	//   ....[133]....
        /*095c*/ 	.word	0x000091a0
        /*0960*/ 	.word	0x00000003
        /*0964*/ 	.word	0x00000030
        /*0968*/ 	.short	0x010a
        /*096a*/ 	.byte	0xff
	.zero		1


	//----- nvinfo : EIATTR_NUM_MBARRIERS
	.align		4
.L_47:
        /*096c*/ 	.byte	0x03, 0x38
        /*096e*/ 	.short	0x0020


	//----- nvinfo : EIATTR_EXIT_INSTR_OFFSETS
	.align		4
        /*0970*/ 	.byte	0x04, 0x1c
        /*0972*/ 	.short	(.L_49 - .L_48)


	//   ....[0]....
.L_48:
        /*0974*/ 	.word	0x00002a50


	//   ....[1]....
        /*0978*/ 	.word	0x00002f60


	//   ....[2]....
        /*097c*/ 	.word	0x00002fc0


	//   ....[3]....
        /*0980*/ 	.word	0x00003f40


	//   ....[4]....
        /*0984*/ 	.word	0x000050c0


	//   ....[5]....
        /*0988*/ 	.word	0x00005100


	//   ....[6]....
        /*098c*/ 	.word	0x00008560


	//   ....[7]....
        /*0990*/ 	.word	0x000085e0


	//   ....[8]....
        /*0994*/ 	.word	0x00008610


	//   ....[9]....
        /*0998*/ 	.word	0x00008690


	//----- nvinfo : EIATTR_MAX_THREADS
	.align		4
.L_49:
        /*099c*/ 	.byte	0x04, 0x05
        /*099e*/ 	.short	(.L_51 - .L_50)
.L_50:
        /*09a0*/ 	.word	0x00000100
        /*09a4*/ 	.word	0x00000001
        /*09a8*/ 	.word	0x00000001


	//----- nvinfo : EIATTR_CRS_STACK_SIZE
	.align		4
.L_51:
        /*09ac*/ 	.byte	0x04, 0x1e
        /*09ae*/ 	.short	(.L_53 - .L_52)
.L_52:
        /*09b0*/ 	.word	0x00000000


	//----- nvinfo : EIATTR_CBANK_PARAM_SIZE
	.align		4
.L_53:
        /*09b4*/ 	.byte	0x03, 0x19
        /*09b6*/ 	.short	0x0800


	//----- nvinfo : EIATTR_PARAM_CBANK
	.align		4
        /*09b8*/ 	.byte	0x04, 0x0a
        /*09ba*/ 	.short	(.L_55 - .L_54)
	.align		4
.L_54:
        /*09bc*/ 	.word	index@(.nv.constant0._ZN7cutlass13device_kernelINS_4gemm6kernel13GemmUniversalIN4cute5tupleIJiiiiEEENS1_10collective13CollectiveMmaINS1_35MainloopSm100TmaUmmaWarpSpecializedILi3ELi2ELi4ENS5_IJNS4_1CILi2EEESB_NSA_ILi1EEEEEEEENS5_IJNSA_ILi64EEENSA_ILi128EEESF_EEENS_6half_tENS5_IJlSC_lEEESI_SJ_NS4_8TiledMMAINS4_8MMA_AtomIJNS4_20SM100_MMA_F16BF16_SSISI_SI_fLi64ELi128ELNS4_4UMMA5MajorE0ELSO_0ELNSN_7ScaleInE0ELSP_0EEEEEENS4_6LayoutINS5_IJSC_SC_SC_EEENS5_IJNSA_ILi0EEESU_SU_EEEEENS5_IJNS4_10UnderscoreESX_SX_EEEEENS4_23SM90_TMA_LOAD_MULTICASTENS4_14ComposedLayoutINS4_7SwizzleILi3ELi4ELi3EEENS4_18smem_ptr_flag_bitsILi16EEENSS_INS5_IJNSA_ILi8EEESF_EEENS5_IJSF_SC_EEEEEEEvNS4_8identityES10_S1A_vS1B_EENS_8epilogue10collective18CollectiveEpilogueINS1D_23Sm100TmaWarpSpecializedILi4ELi2ELi16ELb1ELb0EEEJSH_NS5_IJNSS_ISF_SC_EENSS_INSA_ILi32EEESC_EEEEESI_SJ_SI_SJ_NS1D_6fusion15FusionCallbacksIS1H_NS1M_17LinearCombinationISI_fSI_fLNS_15FloatRoundStyleE2EEESH_S1L_JEEENS4_5SM1004TMEM4LOAD26SM100_TMEM_LOAD_16dp256b4xENS4_13SM90_TMA_LOADENS11_INS12_ILi2ELi4ELi3EEES15_NSS_INS5_IJS16_S1J_EEENS5_IJS1J_SC_EEEEEEENS4_17SM75_U32x4_LDSM_NENS4_14SM90_TMA_STOREES21_NS4_17SM90_U32x4_STSM_NENS4_39AutoVectorizingCopyWithAssumedAlignmentILi128EEEEEEvvEEEEvNT_6ParamsE)
        /*09c0*/ 	.short	0x0380
        /*09c2*/ 	.short	0x0800


	//----- nvinfo : EIATTR_SW_WAR
	.align		4
.L_55:
        /*09c4*/ 	.byte	0x04, 0x36
        /*09c6*/ 	.short	(.L_57 - .L_56)
.L_56:
        /*09c8*/ 	.word	0x00000008
.L_57:


//--------------------- .nv.callgraph             --------------------------
	.section	.nv.callgraph,"",@"SHT_CUDA_CALLGRAPH"
	.align	4
	.sectionentsize	8
	.align		4
        /*0000*/ 	.word	0x00000000
	.align		4
        /*0004*/ 	.word	0xffffffff
	.align		4
        /*0008*/ 	.word	index@(_ZN7cutlass13device_kernelINS_4gemm6kernel13GemmUniversalIN4cute5tupleIJiiiiEEENS1_10collective13CollectiveMmaINS1_35MainloopSm100TmaUmmaWarpSpecializedILi3ELi2ELi4ENS5_IJNS4_1CILi2EEESB_NSA_ILi1EEEEEEEENS5_IJNSA_ILi64EEENSA_ILi128EEESF_EEENS_6half_tENS5_IJlSC_lEEESI_SJ_NS4_8TiledMMAINS4_8MMA_AtomIJNS4_20SM100_MMA_F16BF16_SSISI_SI_fLi64ELi128ELNS4_4UMMA5MajorE0ELSO_0ELNSN_7ScaleInE0ELSP_0EEEEEENS4_6LayoutINS5_IJSC_SC_SC_EEENS5_IJNSA_ILi0EEESU_SU_EEEEENS5_IJNS4_10UnderscoreESX_SX_EEEEENS4_23SM90_TMA_LOAD_MULTICASTENS4_14ComposedLayoutINS4_7SwizzleILi3ELi4ELi3EEENS4_18smem_ptr_flag_bitsILi16EEENSS_INS5_IJNSA_ILi8EEESF_EEENS5_IJSF_SC_EEEEEEEvNS4_8identityES10_S1A_vS1B_EENS_8epilogue10collective18CollectiveEpilogueINS1D_23Sm100TmaWarpSpecializedILi4ELi2ELi16ELb1ELb0EEEJSH_NS5_IJNSS_ISF_SC_EENSS_INSA_ILi32EEESC_EEEEESI_SJ_SI_SJ_NS1D_6fusion15FusionCallbacksIS1H_NS1M_17LinearCombinationISI_fSI_fLNS_15FloatRoundStyleE2EEESH_S1L_JEEENS4_5SM1004TMEM4LOAD26SM100_TMEM_LOAD_16dp256b4xENS4_13SM90_TMA_LOADENS11_INS12_ILi2ELi4ELi3EEES15_NSS_INS5_IJS16_S1J_EEENS5_IJS1J_SC_EEEEEEENS4_17SM75_U32x4_LDSM_NENS4_14SM90_TMA_STOREES21_NS4_17SM90_U32x4_STSM_NENS4_39AutoVectorizingCopyWithAssumedAlignmentILi128EEEEEEvvEEEEvNT_6ParamsE)
	.align		4
        /*000c*/ 	.word	index@(__assertfail)
	.align		4
        /*0010*/ 	.word	0x00000000
	.align		4
        /*0014*/ 	.word	0xfffffffe
	.align		4
        /*0018*/ 	.word	0x00000000
	.align		4
        /*001c*/ 	.word	0xfffffffd
	.align		4
        /*0020*/ 	.word	0x00000000
	.align		4
        /*0024*/ 	.word	0xfffffffc


//--------------------- .nv.constant4             --------------------------
	.section	.nv.constant4,"a",@progbits
	.align	8
	.align		8
.nv.constant4:
        /*0000*/ 	.dword	__assertfail
	.align		8
        /*0008*/ 	.dword	__unnamed_1
	.align		8
        /*0010*/ 	.dword	__unnamed_2
	.align		8
        /*0018*/ 	.dword	_ZN39_INTERNAL_9435f3c8_4_k_cu_04694889_72054cuda3std3__45__cpo5beginE
	.align		8
        /*0020*/ 	.dword	_ZN39_INTERNAL_9435f3c8_4_k_cu_04694889_72054cuda3std3__45__cpo3endE
	.align		8
        /*0028*/ 	.dword	_ZN39_INTERNAL_9435f3c8_4_k_cu_04694889_72054cuda3std3__45__cpo6cbeginE
	.align		8
        /*0030*/ 	.dword	_ZN39_INTERNAL_9435f3c8_4_k_cu_04694889_72054cuda3std3__45__cpo4cendE
	.align		8
        /*0038*/ 	.dword	_ZN39_INTERNAL_9435f3c8_4_k_cu_04694889_72054cuda3std3__441_GLOBAL__N__9435f3c8_4_k_cu_04694889_72056ignoreE
	.align		8
        /*0040*/ 	.dword	_ZN39_INTERNAL_9435f3c8_4_k_cu_04694889_72054cuda3std3__419piecewise_constructE
	.align		8
        /*0048*/ 	.dword	_ZN39_INTERNAL_9435f3c8_4_k_cu_04694889_72054cuda3std3__48in_placeE
	.align		8
        /*0050*/ 	.dword	_ZN39_INTERNAL_9435f3c8_4_k_cu_04694889_72054cuda3std6ranges3__45__cpo4swapE
	.align		8
        /*0058*/ 	.dword	_ZN39_INTERNAL_9435f3c8_4_k_cu_04694889_72054cuda3std6ranges3__45__cpo9iter_moveE
	.align		8
        /*0060*/ 	.dword	_ZN39_INTERNAL_9435f3c8_4_k_cu_04694889_72054cute7productE
	.align		8
        /*0068*/ 	.dword	_ZN39_INTERNAL_9435f3c8_4_k_cu_04694889_72054cute1_E
	.align		8
        /*0070*/ 	.dword	$str$25
	.align		8
        /*0078*/ 	.dword	$str$26
	.align		8
        /*0080*/ 	.dword	$str$27
	.align		8
        /*0088*/ 	.dword	$str$28


//--------------------- .text._ZN7cutlass13device_kernelINS_4gemm6kernel13GemmUniversalIN4cute5tupleIJiiiiEEENS1_10collective13CollectiveMmaINS1_35MainloopSm100TmaUmmaWarpSpecializedILi3ELi2ELi4ENS5_IJNS4_1CILi2EEESB_NSA_ILi1EEEEEEEENS5_IJNSA_ILi64EEENSA_ILi128EEESF_EEENS_6half_tENS5_IJlSC_lEEESI_SJ_NS4_8TiledMMAINS4_8MMA_AtomIJNS4_20SM100_MMA_F16BF16_SSISI_SI_fLi64ELi128ELNS4_4UMMA5MajorE0ELSO_0ELNSN_7ScaleInE0ELSP_0EEEEEENS4_6LayoutINS5_IJSC_SC_SC_EEENS5_IJNSA_ILi0EEESU_SU_EEEEENS5_IJNS4_10UnderscoreESX_SX_EEEEENS4_23SM90_TMA_LOAD_MULTICASTENS4_14ComposedLayoutINS4_7SwizzleILi3ELi4ELi3EEENS4_18smem_ptr_flag_bitsILi16EEENSS_INS5_IJNSA_ILi8EEESF_EEENS5_IJSF_SC_EEEEEEEvNS4_8identityES10_S1A_vS1B_EENS_8epilogue10collective18CollectiveEpilogueINS1D_23Sm100TmaWarpSpecializedILi4ELi2ELi16ELb1ELb0EEEJSH_NS5_IJNSS_ISF_SC_EENSS_INSA_ILi32EEESC_EEEEESI_SJ_SI_SJ_NS1D_6fusion15FusionCallbacksIS1H_NS1M_17LinearCombinationISI_fSI_fLNS_15FloatRoundStyleE2EEESH_S1L_JEEENS4_5SM1004TMEM4LOAD26SM100_TMEM_LOAD_16dp256b4xENS4_13SM90_TMA_LOADENS11_INS12_ILi2ELi4ELi3EEES15_NSS_INS5_IJS16_S1J_EEENS5_IJS1J_SC_EEEEEEENS4_17SM75_U32x4_LDSM_NENS4_14SM90_TMA_STOREES21_NS4_17SM90_U32x4_STSM_NENS4_39AutoVectorizingCopyWithAssumedAlignmentILi128EEEEEEvvEEEEvNT_6ParamsE --------------------------
	.section	.text._ZN7cutlass13device_kernelINS_4gemm6kernel13GemmUniversalIN4cute5tupleIJiiiiEEENS1_10collective13CollectiveMmaINS1_35MainloopSm100TmaUmmaWarpSpecializedILi3ELi2ELi4ENS5_IJNS4_1CILi2EEESB_NSA_ILi1EEEEEEEENS5_IJNSA_ILi64EEENSA_ILi128EEESF_EEENS_6half_tENS5_IJlSC_lEEESI_SJ_NS4_8TiledMMAINS4_8MMA_AtomIJNS4_20SM100_MMA_F16BF16_SSISI_SI_fLi64ELi128ELNS4_4UMMA5MajorE0ELSO_0ELNSN_7ScaleInE0ELSP_0EEEEEENS4_6LayoutINS5_IJSC_SC_SC_EEENS5_IJNSA_ILi0EEESU_SU_EEEEENS5_IJNS4_10UnderscoreESX_SX_EEEEENS4_23SM90_TMA_LOAD_MULTICASTENS4_14ComposedLayoutINS4_7SwizzleILi3ELi4ELi3EEENS4_18smem_ptr_flag_bitsILi16EEENSS_INS5_IJNSA_ILi8EEESF_EEENS5_IJSF_SC_EEEEEEEvNS4_8identityES10_S1A_vS1B_EENS_8epilogue10collective18CollectiveEpilogueINS1D_23Sm100TmaWarpSpecializedILi4ELi2ELi16ELb1ELb0EEEJSH_NS5_IJNSS_ISF_SC_EENSS_INSA_ILi32EEESC_EEEEESI_SJ_SI_SJ_NS1D_6fusion15FusionCallbacksIS1H_NS1M_17LinearCombinationISI_fSI_fLNS_15FloatRoundStyleE2EEESH_S1L_JEEENS4_5SM1004TMEM4LOAD26SM100_TMEM_LOAD_16dp256b4xENS4_13SM90_TMA_LOADENS11_INS12_ILi2ELi4ELi3EEES15_NSS_INS5_IJS16_S1J_EEENS5_IJS1J_SC_EEEEEEENS4_17SM75_U32x4_LDSM_NENS4_14SM90_TMA_STOREES21_NS4_17SM90_U32x4_STSM_NENS4_39AutoVectorizingCopyWithAssumedAlignmentILi128EEEEEEvvEEEEvNT_6ParamsE,"ax",@progbits
	.align	128
.text._ZN7cutlass13device_kernelINS_4gemm6kernel13GemmUniversalIN4cute5tupleIJiiiiEEENS1_10collective13CollectiveMmaINS1_35MainloopSm100TmaUmmaWarpSpecializedILi3ELi2ELi4ENS5_IJNS4_1CILi2EEESB_NSA_ILi1EEEEEEEENS5_IJNSA_ILi64EEENSA_ILi128EEESF_EEENS_6half_tENS5_IJlSC_lEEESI_SJ_NS4_8TiledMMAINS4_8MMA_AtomIJNS4_20SM100_MMA_F16BF16_SSISI_SI_fLi64ELi128ELNS4_4UMMA5MajorE0ELSO_0ELNSN_7ScaleInE0ELSP_0EEEEEENS4_6LayoutINS5_IJSC_SC_SC_EEENS5_IJNSA_ILi0EEESU_SU_EEEEENS5_IJNS4_10UnderscoreESX_SX_EEEEENS4_23SM90_TMA_LOAD_MULTICASTENS4_14ComposedLayoutINS4_7SwizzleILi3ELi4ELi3EEENS4_18smem_ptr_flag_bitsILi16EEENSS_INS5_IJNSA_ILi8EEESF_EEENS5_IJSF_SC_EEEEEEEvNS4_8identityES10_S1A_vS1B_EENS_8epilogue10collective18CollectiveEpilogueINS1D_23Sm100TmaWarpSpecializedILi4ELi2ELi16ELb1ELb0EEEJSH_NS5_IJNSS_ISF_SC_EENSS_INSA_ILi32EEESC_EEEEESI_SJ_SI_SJ_NS1D_6fusion15FusionCallbacksIS1H_NS1M_17LinearCombinationISI_fSI_fLNS_15FloatRoundStyleE2EEESH_S1L_JEEENS4_5SM1004TMEM4LOAD26SM100_TMEM_LOAD_16dp256b4xENS4_13SM90_TMA_LOADENS11_INS12_ILi2ELi4ELi3EEES15_NSS_INS5_IJS16_S1J_EEENS5_IJS1J_SC_EEEEEEENS4_17SM75_U32x4_LDSM_NENS4_14SM90_TMA_STOREES21_NS4_17SM90_U32x4_STSM_NENS4_39AutoVectorizingCopyWithAssumedAlignmentILi128EEEEEEvvEEEEvNT_6ParamsE:
        .type           _ZN7cutlass13device_kernelINS_4gemm6kernel13GemmUniversalIN4cute5tupleIJiiiiEEENS1_10collective13CollectiveMmaINS1_35MainloopSm100TmaUmmaWarpSpecializedILi3ELi2ELi4ENS5_IJNS4_1CILi2EEESB_NSA_ILi1EEEEEEEENS5_IJNSA_ILi64EEENSA_ILi128EEESF_EEENS_6half_tENS5_IJlSC_lEEESI_SJ_NS4_8TiledMMAINS4_8MMA_AtomIJNS4_20SM100_MMA_F16BF16_SSISI_SI_fLi64ELi128ELNS4_4UMMA5MajorE0ELSO_0ELNSN_7ScaleInE0ELSP_0EEEEEENS4_6LayoutINS5_IJSC_SC_SC_EEENS5_IJNSA_ILi0EEESU_SU_EEEEENS5_IJNS4_10UnderscoreESX_SX_EEEEENS4_23SM90_TMA_LOAD_MULTICASTENS4_14ComposedLayoutINS4_7SwizzleILi3ELi4ELi3EEENS4_18smem_ptr_flag_bitsILi16EEENSS_INS5_IJNSA_ILi8EEESF_EEENS5_IJSF_SC_EEEEEEEvNS4_8identityES10_S1A_vS1B_EENS_8epilogue10collective18CollectiveEpilogueINS1D_23Sm100TmaWarpSpecializedILi4ELi2ELi16ELb1ELb0EEEJSH_NS5_IJNSS_ISF_SC_EENSS_INSA_ILi32EEESC_EEEEESI_SJ_SI_SJ_NS1D_6fusion15FusionCallbacksIS1H_NS1M_17LinearCombinationISI_fSI_fLNS_15FloatRoundStyleE2EEESH_S1L_JEEENS4_5SM1004TMEM4LOAD26SM100_TMEM_LOAD_16dp256b4xENS4_13SM90_TMA_LOADENS11_INS12_ILi2ELi4ELi3EEES15_NSS_INS5_IJS16_S1J_EEENS5_IJS1J_SC_EEEEEEENS4_17SM75_U32x4_LDSM_NENS4_14SM90_TMA_STOREES21_NS4_17SM90_U32x4_STSM_NENS4_39AutoVectorizingCopyWithAssumedAlignmentILi128EEEEEEvvEEEEvNT_6ParamsE,@function
        .size           _ZN7cutlass13device_kernelINS_4gemm6kernel13GemmUniversalIN4cute5tupleIJiiiiEEENS1_10collective13CollectiveMmaINS1_35MainloopSm100TmaUmmaWarpSpecializedILi3ELi2ELi4ENS5_IJNS4_1CILi2EEESB_NSA_ILi1EEEEEEEENS5_IJNSA_ILi64EEENSA_ILi128EEESF_EEENS_6half_tENS5_IJlSC_lEEESI_SJ_NS4_8TiledMMAINS4_8MMA_AtomIJNS4_20SM100_MMA_F16BF16_SSISI_SI_fLi64ELi128ELNS4_4UMMA5MajorE0ELSO_0ELNSN_7ScaleInE0ELSP_0EEEEEENS4_6LayoutINS5_IJSC_SC_SC_EEENS5_IJNSA_ILi0EEESU_SU_EEEEENS5_IJNS4_10UnderscoreESX_SX_EEEEENS4_23SM90_TMA_LOAD_MULTICASTENS4_14ComposedLayoutINS4_7SwizzleILi3ELi4ELi3EEENS4_18smem_ptr_flag_bitsILi16EEENSS_INS5_IJNSA_ILi8EEESF_EEENS5_IJSF_SC_EEEEEEEvNS4_8identityES10_S1A_vS1B_EENS_8epilogue10collective18CollectiveEpilogueINS1D_23Sm100TmaWarpSpecializedILi4ELi2ELi16ELb1ELb0EEEJSH_NS5_IJNSS_ISF_SC_EENSS_INSA_ILi32EEESC_EEEEESI_SJ_SI_SJ_NS1D_6fusion15FusionCallbacksIS1H_NS1M_17LinearCombinationISI_fSI_fLNS_15FloatRoundStyleE2EEESH_S1L_JEEENS4_5SM1004TMEM4LOAD26SM100_TMEM_LOAD_16dp256b4xENS4_13SM90_TMA_LOADENS11_INS12_ILi2ELi4ELi3EEES15_NSS_INS5_IJS16_S1J_EEENS5_IJS1J_SC_EEEEEEENS4_17SM75_U32x4_LDSM_NENS4_14SM90_TMA_STOREES21_NS4_17SM90_U32x4_STSM_NENS4_39AutoVectorizingCopyWithAssumedAlignmentILi128EEEEEEvvEEEEvNT_6ParamsE,(.L_x_180 - _ZN7cutlass13device_kernelINS_4gemm6kernel13GemmUniversalIN4cute5tupleIJiiiiEEENS1_10collective13CollectiveMmaINS1_35MainloopSm100TmaUmmaWarpSpecializedILi3ELi2ELi4ENS5_IJNS4_1CILi2EEESB_NSA_ILi1EEEEEEEENS5_IJNSA_ILi64EEENSA_ILi128EEESF_EEENS_6half_tENS5_IJlSC_lEEESI_SJ_NS4_8TiledMMAINS4_8MMA_AtomIJNS4_20SM100_MMA_F16BF16_SSISI_SI_fLi64ELi128ELNS4_4UMMA5MajorE0ELSO_0ELNSN_7ScaleInE0ELSP_0EEEEEENS4_6LayoutINS5_IJSC_SC_SC_EEENS5_IJNSA_ILi0EEESU_SU_EEEEENS5_IJNS4_10UnderscoreESX_SX_EEEEENS4_23SM90_TMA_LOAD_MULTICASTENS4_14ComposedLayoutINS4_7SwizzleILi3ELi4ELi3EEENS4_18smem_ptr_flag_bitsILi16EEENSS_INS5_IJNSA_ILi8EEESF_EEENS5_IJSF_SC_EEEEEEEvNS4_8identityES10_S1A_vS1B_EENS_8epilogue10collective18CollectiveEpilogueINS1D_23Sm100TmaWarpSpecializedILi4ELi2ELi16ELb1ELb0EEEJSH_NS5_IJNSS_ISF_SC_EENSS_INSA_ILi32EEESC_EEEEESI_SJ_SI_SJ_NS1D_6fusion15FusionCallbacksIS1H_NS1M_17LinearCombinationISI_fSI_fLNS_15FloatRoundStyleE2EEESH_S1L_JEEENS4_5SM1004TMEM4LOAD26SM100_TMEM_LOAD_16dp256b4xENS4_13SM90_TMA_LOADENS11_INS12_ILi2ELi4ELi3EEES15_NSS_INS5_IJS16_S1J_EEENS5_IJS1J_SC_EEEEEEENS4_17SM75_U32x4_LDSM_NENS4_14SM90_TMA_STOREES21_NS4_17SM90_U32x4_STSM_NENS4_39AutoVectorizingCopyWithAssumedAlignmentILi128EEEEEEvvEEEEvNT_6ParamsE)
        .other          _ZN7cutlass13device_kernelINS_4gemm6kernel13GemmUniversalIN4cute5tupleIJiiiiEEENS1_10collective13CollectiveMmaINS1_35MainloopSm100TmaUmmaWarpSpecializedILi3ELi2ELi4ENS5_IJNS4_1CILi2EEESB_NSA_ILi1EEEEEEEENS5_IJNSA_ILi64EEENSA_ILi128EEESF_EEENS_6half_tENS5_IJlSC_lEEESI_SJ_NS4_8TiledMMAINS4_8MMA_AtomIJNS4_20SM100_MMA_F16BF16_SSISI_SI_fLi64ELi128ELNS4_4UMMA5MajorE0ELSO_0ELNSN_7ScaleInE0ELSP_0EEEEEENS4_6LayoutINS5_IJSC_SC_SC_EEENS5_IJNSA_ILi0EEESU_SU_EEEEENS5_IJNS4_10UnderscoreESX_SX_EEEEENS4_23SM90_TMA_LOAD_MULTICASTENS4_14ComposedLayoutINS4_7SwizzleILi3ELi4ELi3EEENS4_18smem_ptr_flag_bitsILi16EEENSS_INS5_IJNSA_ILi8EEESF_EEENS5_IJSF_SC_EEEEEEEvNS4_8identityES10_S1A_vS1B_EENS_8epilogue10collective18CollectiveEpilogueINS1D_23Sm100TmaWarpSpecializedILi4ELi2ELi16ELb1ELb0EEEJSH_NS5_IJNSS_ISF_SC_EENSS_INSA_ILi32EEESC_EEEEESI_SJ_SI_SJ_NS1D_6fusion15FusionCallbacksIS1H_NS1M_17LinearCombinationISI_fSI_fLNS_15FloatRoundStyleE2EEESH_S1L_JEEENS4_5SM1004TMEM4LOAD26SM100_TMEM_LOAD_16dp256b4xENS4_13SM90_TMA_LOADENS11_INS12_ILi2ELi4ELi3EEES15_NSS_INS5_IJS16_S1J_EEENS5_IJS1J_SC_EEEEEEENS4_17SM75_U32x4_LDSM_NENS4_14SM90_TMA_STOREES21_NS4_17SM90_U32x4_STSM_NENS4_39AutoVectorizingCopyWithAssumedAlignmentILi128EEEEEEvvEEEEvNT_6ParamsE,@"STO_CUDA_ENTRY STV_DEFAULT"
_ZN7cutlass13device_kernelINS_4gemm6kernel13GemmUniversalIN4cute5tupleIJiiiiEEENS1_10collective13CollectiveMmaINS1_35MainloopSm100TmaUmmaWarpSpecializedILi3ELi2ELi4ENS5_IJNS4_1CILi2EEESB_NSA_ILi1EEEEEEEENS5_IJNSA_ILi64EEENSA_ILi128EEESF_EEENS_6half_tENS5_IJlSC_lEEESI_SJ_NS4_8TiledMMAINS4_8MMA_AtomIJNS4_20SM100_MMA_F16BF16_SSISI_SI_fLi64ELi128ELNS4_4UMMA5MajorE0ELSO_0ELNSN_7ScaleInE0ELSP_0EEEEEENS4_6LayoutINS5_IJSC_SC_SC_EEENS5_IJNSA_ILi0EEESU_SU_EEEEENS5_IJNS4_10UnderscoreESX_SX_EEEEENS4_23SM90_TMA_LOAD_MULTICASTENS4_14ComposedLayoutINS4_7SwizzleILi3ELi4ELi3EEENS4_18smem_ptr_flag_bitsILi16EEENSS_INS5_IJNSA_ILi8EEESF_EEENS5_IJSF_SC_EEEEEEEvNS4_8identityES10_S1A_vS1B_EENS_8epilogue10collective18CollectiveEpilogueINS1D_23Sm100TmaWarpSpecializedILi4ELi2ELi16ELb1ELb0EEEJSH_NS5_IJNSS_ISF_SC_EENSS_INSA_ILi32EEESC_EEEEESI_SJ_SI_SJ_NS1D_6fusion15FusionCallbacksIS1H_NS1M_17LinearCombinationISI_fSI_fLNS_15FloatRoundStyleE2EEESH_S1L_JEEENS4_5SM1004TMEM4LOAD26SM100_TMEM_LOAD_16dp256b4xENS4_13SM90_TMA_LOADENS11_INS12_ILi2ELi4ELi3EEES15_NSS_INS5_IJS16_S1J_EEENS5_IJS1J_SC_EEEEEEENS4_17SM75_U32x4_LDSM_NENS4_14SM90_TMA_STOREES21_NS4_17SM90_U32x4_STSM_NENS4_39AutoVectorizingCopyWithAssumedAlignmentILi128EEEEEEvvEEEEvNT_6ParamsE:
[----:B------:R-:W1:Y:S01]  /*0000*/  LDC R1, c[0x0][0x37c] ;  /* 0x0000df00ff017b82 */ /* 0x000e620000000800 */
[----:B------:R-:W2:Y:S01]  /*0010*/  S2R R57, SR_TID.X ;  /* 0x0000000000397919 */ /* 0x000ea20000002100 */
[----:B------:R-:W3:Y:S01]  /*0020*/  LDCU.64 UR8, c[0x0][0x890] ;  /* 0x00011200ff0877ac */ /* 0x000ee20008000a00 */
[----:B------:R-:W-:Y:S02]  /*0030*/  PRMT R45, RZ, 0x7610, R45 ;  /* 0x00007610ff2d7816 */ /* 0x000fe4000000002d */
[----:B------:R-:W-:Y:S01]  /*0040*/  ELECT P3, URZ, PT ;  /* 0x0000000000ff782f */ /* 0x000fe20003860000 */
[----:B---3--:R-:W-:-:S04]  /*0050*/  UISETP.NE.U32.AND UP0, UPT, UR8, URZ, UPT ;  /* 0x000000ff0800728c */ /* 0x008fc8000bf05070 */
[----:B------:R-:W-:Y:S01]  /*0060*/  UISETP.NE.AND.EX UP0, UPT, UR9, URZ, UPT, UP0 ;  /* 0x000000ff0900728c */ /* 0x000fe2000bf05300 */
[----:B--2---:R-:W-:-:S05]  /*0070*/  SHF.R.U32.HI R46, RZ, 0x5, R57 ;  /* 0x00000005ff2e7819 */ /* 0x004fca0000011639 */
[----:B------:R-:W2:Y:S02]  /*0080*/  SHFL.IDX PT, R0, R46, RZ, 0x1f ;  /* 0x00001fff2e007589 */ /* 0x000ea400000e0000 */
[----:B--2---:R-:W-:Y:S01]  /*0090*/  R2UR UR17, R0 ;  /* 0x00000000001172ca */ /* 0x004fe200000e0000 */
[----:B-1----:R-:W-:-:S14]  /*00a0*/  BRA.U UP0, `(.L_x_0) ;  /* 0x0000000100307547 */ /* 0x002fdc000b800000 */
[----:B------:R-:W1:Y:S02]  /*00b0*/  LDCU.64 UR4, c[0x0][0x888] ;  /* 0x00011100ff0477ac */ /* 0x000e640008000a00 */
[----:B-1----:R-:W-:-:S04]  /*00c0*/  UISETP.NE.U32.AND UP0, UPT, UR4, URZ, UPT ;  /* 0x000000ff0400728c */ /* 0x002fc8000bf05070 */
[----:B------:R-:W-:-:S09]  /*00d0*/  UISETP.NE.AND.EX UP0, UPT, UR5, URZ, UPT, UP0 ;  /* 0x000000ff0500728c */ /* 0x000fd2000bf05300 */
[----:B------:R-:W-:Y:S05]  /*00e0*/  BRA.U !UP0, `(.L_x_1) ;  /* 0x0000000108147547 */ /* 0x000fea000b800000 */
[----:B------:R-:W1:Y:S01]  /*00f0*/  LDC.64 R2, c[0x0][0x888] ;  /* 0x00022200ff027b82 */ /* 0x000e620000000a00 */
[----:B------:R-:W1:Y:S02]  /*0100*/  LDCU.64 UR4, c[0x0][0x358] ;  /* 0x00006b00ff0477ac */ /* 0x000e640008000a00 */
[----:B-1----:R1:W5:Y:S01]  /*0110*/  LDG.E R27, desc[UR4][R2.64] ;  /* 0x00000004021b7981 */ /* 0x002362000c1e1900 */
[----:B------:R-:W-:Y:S01]  /*0120*/  HFMA2 R45, -RZ, RZ, 0, 5.9604644775390625e-08 ;  /* 0x00000001ff2d7431 */ /* 0x000fe200000001ff */
[----:B------:R-:W-:Y:S05]  /*0130*/  BRA `(.L_x_0) ;  /* 0x00000000000c7947 */ /* 0x000fea0003800000 */
.L_x_1:
[----:B------:R-:W1:Y:S01]  /*0140*/  LDCU UR4, c[0x0][0x880] ;  /* 0x00011000ff0477ac */ /* 0x000e620008000800 */
[----:B------:R-:W-:Y:S01]  /*0150*/  HFMA2 R45, -RZ, RZ, 0, 5.9604644775390625e-08 ;  /* 0x00000001ff2d7431 */ /* 0x000fe200000001ff */
[----:B-1----:R-:W-:-:S07]  /*0160*/  MOV R27, UR4 ;  /* 0x00000004001b7c02 */ /* 0x002fce0008000f00 */
.L_x_0:
[----:B------:R-:W2:Y:S02]  /*0170*/  LDCU.64 UR4, c[0x0][0x8b0] ;  /* 0x00011600ff0477ac */ /* 0x000ea40008000a00 */
[----:B--2---:R-:W-:-:S04]  /*0180*/  UISETP.NE.U32.AND UP0, UPT, UR4, URZ, UPT ;  /* 0x000000ff0400728c */ /* 0x004fc8000bf05070 */
[----:B------:R-:W-:-:S09]  /*0190*/  UISETP.NE.AND.EX UP0, UPT, UR5, URZ, UPT, UP0 ;  /* 0x000000ff0500728c */ /* 0x000fd2000bf05300 */
[----:B------:R-:W-:Y:S05]  /*01a0*/  BRA.U UP0, `(.L_x_2) ;  /* 0x0000000100287547 */ /* 0x000fea000b800000 */
[----:B------:R-:W2:Y:S02]  /*01b0*/  LDCU.64 UR4, c[0x0][0x8a8] ;  /* 0x00011500ff0477ac */ /* 0x000ea40008000a00 */
[----:B--2---:R-:W-:-:S04]  /*01c0*/  UISETP.NE.U32.AND UP0, UPT, UR4, URZ, UPT ;  /* 0x000000ff0400728c */ /* 0x004fc8000bf05070 */
[----:B------:R-:W-:-:S09]  /*01d0*/  UISETP.NE.AND.EX UP0, UPT, UR5, URZ, UPT, UP0 ;  /* 0x000000ff0500728c */ /* 0x000fd2000bf05300 */
[----:B------:R-:W-:Y:S05]  /*01e0*/  BRA.U !UP0, `(.L_x_3) ;  /* 0x0000000108107547 */ /* 0x000fea000b800000 */
[----:B------:R-:W2:Y:S01]  /*01f0*/  LDC.64 R24, c[0x0][0x8a8] ;  /* 0x00022a00ff187b82 */ /* 0x000ea20000000a00 */
[----:B------:R-:W2:Y:S02]  /*0200*/  LDCU.64 UR4, c[0x0][0x358] ;  /* 0x00006b00ff0477ac */ /* 0x000ea40008000a00 */
[----:B--2---:R2:W5:Y:S01]  /*0210*/  LDG.E R24, desc[UR4][R24.64] ;  /* 0x0000000418187981 */ /* 0x004562000c1e1900 */
[----:B------:R-:W-:Y:S05]  /*0220*/  BRA `(.L_x_2) ;  /* 0x0000000000087947 */ /* 0x000fea0003800000 */
.L_x_3:
[----:B------:R-:W2:Y:S02]  /*0230*/  LDCU UR4, c[0x0][0x8a0] ;  /* 0x00011400ff0477ac */ /* 0x000ea40008000800 */
[----:B--2---:R-:W-:Y:S02]  /*0240*/  MOV R24, UR4 ;  /* 0x0000000400187c02 */ /* 0x004fe40008000f00 */
.L_x_2:
[----:B------:R-:W-:Y:S01]  /*0250*/  IMAD.U32 R0, RZ, RZ, UR17 ;  /* 0x00000011ff007e24 */ /* 0x000fe2000f8e00ff */
[----:B------:R-:W-:Y:S04]  /*0260*/  BSSY.RECONVERGENT B0, `(.L_x_4) ;  /* 0x000000c000007945 */ /* 0x000fe80003800200 */
[C---:B------:R-:W-:Y:S02]  /*0270*/  ISETP.NE.OR P1, PT, R0.reuse, 0x1, !P3 ;  /* 0x000000010000780c */ /* 0x040fe40005f25670 */
[----:B------:R-:W-:-:S11]  /*0280*/  ISETP.NE.OR P0, PT, R0, 0x3, !P3 ;  /* 0x000000030000780c */ /* 0x000fd60005f05670 */
[----:B------:R-:W-:Y:S05]  /*0290*/  @P1 BRA `(.L_x_5) ;  /* 0x0000000000201947 */ /* 0x000fea0003800000 */
[----:B------:R-:W3:Y:S02]  /*02a0*/  LDCU.64 UR4, c[0x0][0x348] ;  /* 0x00006900ff0477ac */ /* 0x000ee40008000a00 */
[----:B---3--:R-:W-:Y:S02]  /*02b0*/  UIADD3 UR6, UP1, UPT, UR4, 0x80, URZ ;  /* 0x0000008004067890 */ /* 0x008fe4000ff3e0ff */
[----:B------:R-:W-:Y:S02]  /*02c0*/  UIADD3 UR4, UP0, UPT, UR4, 0x180, URZ ;  /* 0x0000018004047890 */ /* 0x000fe4000ff1e0ff */
[----:B------:R-:W-:Y:S02]  /*02d0*/  UIADD3.X UR7, UPT, UPT, URZ, UR5, URZ, UP1, !UPT ;  /* 0x00000005ff077290 */ /* 0x000fe40008ffe4ff */
[----:B------:R-:W-:-:S07]  /*02e0*/  UIADD3.X UR5, UPT, UPT, URZ, UR5, URZ, UP0, !UPT ;  /* 0x00000005ff057290 */ /* 0x000fce00087fe4ff */
[----:B------:R3:W-:Y:S02]  /*02f0*/  UTMACCTL.PF [UR6] ;  /* 0x00000000060079b9 */ /* 0x0007e40008040000 */
[----:B------:R3:W-:Y:S02]  /*0300*/  UTMACCTL.PF [UR4] ;  /* 0x00000000040079b9 */ /* 0x0007e40008040000 */
[----:B---3--:R-:W-:Y:S01]  /*0310*/  NOP ;  /* 0x0000000000007918 */ /* 0x008fe20000000000 */
.L_x_5:
[----:B------:R-:W-:Y:S05]  /*0320*/  BSYNC.RECONVERGENT B0 ;  /* 0x0000000000007941 */ /* 0x000fea0003800200 */
.L_x_4:
[----:B------:R-:W-:Y:S04]  /*0330*/  BSSY.RECONVERGENT B0, `(.L_x_6) ;  /* 0x000000a000007945 */ /* 0x000fe80003800200 */
        /* <DEDUP_REMOVED lines=9> */
.L_x_7:
[----:B------:R-:W-:Y:S05]  /*03d0*/  BSYNC.RECONVERGENT B0 ;  /* 0x0000000000007941 */ /* 0x000fea0003800200 */
.L_x_6:
[----:B------:R-:W3:Y:S01]  /*03e0*/  LDCU.64 UR4, c[0x0][0x888] ;  /* 0x00011100ff0477ac */ /* 0x000ee20008000a00 */
[----:B------:R-:W-:Y:S02]  /*03f0*/  UISETP.EQ.U32.AND UP1, UPT, UR8, URZ, UPT ;  /* 0x000000ff0800728c */ /* 0x000fe4000bf22070 */
[----:B------:R-:W-:Y:S02]  /*0400*/  UPLOP3.LUT UP3, UPT, UPT, UPT, UPT, 0x80, 0x8 ;  /* 0x000000000008789c */ /* 0x000fe40003f6f070 */
[----:B---3--:R-:W-:-:S04]  /*0410*/  UISETP.NE.U32.AND UP0, UPT, UR4, URZ, UPT ;  /* 0x000000ff0400728c */ /* 0x008fc8000bf05070 */
[----:B------:R-:W-:-:S04]  /*0420*/  UISETP.NE.AND.EX UP0, UPT, UR5, URZ, UPT, UP0 ;  /* 0x000000ff0500728c */ /* 0x000fc8000bf05300 */
[----:B------:R-:W-:-:S04]  /*0430*/  UISETP.EQ.OR.EX UP2, UPT, UR9, URZ, !UP0, UP1 ;  /* 0x000000ff0900728c */ /* 0x000fc8000c742710 */
[----:B------:R-:W-:-:S06]  /*0440*/  UP2UR UR4, UPR, URZ, 0x4 ;  /* 0x00000004ff047883 */ /* 0x000fcc0008000000 */
[----:B------:R-:W-:Y:S01]  /*0450*/  MOV R49, UR4 ;  /* 0x0000000400317c02 */ /* 0x000fe20008000f00 */
[----:B------:R-:W-:Y:S06]  /*0460*/  BRA.U !UP2, `(.L_x_8) ;  /* 0x000000010a207547 */ /* 0x000fec000b800000 */
[----:B------:R-:W-:Y:S01]  /*0470*/  UISETP.NE.U32.AND UP1, UPT, UR8, URZ, UPT ;  /* 0x000000ff0800728c */ /* 0x000fe2000bf25070 */
[----:B-----5:R-:W-:Y:S01]  /*0480*/  FSETP.NEU.AND P0, PT, R27, RZ, PT ;  /* 0x000000ff1b00720b */ /* 0x020fe20003f0d000 */
[----:B------:R-:W-:Y:S02]  /*0490*/  USEL UR4, URZ, 0xffffffff, UP0 ;  /* 0xffffffffff047887 */ /* 0x000fe40008000000 */
[----:B------:R-:W-:-:S10]  /*04a0*/  UISETP.NE.AND.EX UP1, UPT, UR9, URZ, UPT, UP1 ;  /* 0x000000ff0900728c */ /* 0x000fd4000bf25310 */
[----:B------:R-:W-:Y:S01]  /*04b0*/  VOTEU.ANY UP0, P0 ;  /* 0x0000000000ff7886 */ /* 0x000fe20000000100 */
[----:B------:R-:W-:-:S04]  /*04c0*/  @!UP1 USEL UR4, URZ, 0xffffffff, UP0 ;  /* 0xffffffffff049887 */ /* 0x000fc80008000000 */
[----:B------:R-:W-:-:S04]  /*04d0*/  ULOP3.LUT UR4, UR4, 0x1, URZ, 0xc0, !UPT ;  /* 0x0000000104047892 */ /* 0x000fc8000f8ec0ff */
[----:B------:R-:W-:-:S11]  /*04e0*/  UISETP.NE.U32.AND UP3, UPT, UR4, 0x1, UPT ;  /* 0x000000010400788c */ /* 0x000fd6000bf65070 */
.L_x_8:
[----:B-1----:R-:W1:Y:S01]  /*04f0*/  SHFL.IDX PT, R2, R46, RZ, 0x1f ;  /* 0x00001fff2e027589 */ /* 0x002e6200000e0000 */
[----:B------:R-:W-:-:S04]  /*0500*/  UISETP.NE.AND UP0, UPT, UR17, 0x2, UPT ;  /* 0x000000021100788c */ /* 0x000fc8000bf05270 */
[----:B------:R-:W-:Y:S01]  /*0510*/  USEL UR48, URZ, 0x1, UP0 ;  /* 0x00000001ff307887 */ /* 0x000fe20008000000 */
[----:B-1----:R-:W-:-:S13]  /*0520*/  ISETP.NE.AND P0, PT, R2, RZ, PT ;  /* 0x000000ff0200720c */ /* 0x002fda0003f05270 */
[----:B------:R-:W-:Y:S05]  /*0530*/  @P0 BRA `(.L_x_9) ;  /* 0x0000000000500947 */ /* 0x000fea0003800000 */
[----:B------:R-:W1:Y:S01]  /*0540*/  S2UR UR4, SR_CgaCtaId ;  /* 0x00000000000479c3 */ /* 0x000e620000008800 */
[----:B------:R-:W-:Y:S01]  /*0550*/  UMOV UR5, 0x400 ;  /* 0x0000040000057882 */ /* 0x000fe20000000000 */
[----:B------:R-:W-:Y:S01]  /*0560*/  UMOV UR8, 0x1 ;  /* 0x0000000100087882 */ /* 0x000fe20000000000 */
[----:B------:R-:W-:Y:S01]  /*0570*/  UMOV UR6, 0x3 ;  /* 0x0000000300067882 */ /* 0x000fe20000000000 */
[----:B------:R-:W-:-:S04]  /*0580*/  UIADD3 UR8, UPT, UPT, -UR8, 0x100000, URZ ;  /* 0x0010000008087890 */ /* 0x000fc8000fffe1ff */
[----:B------:R-:W-:Y:S02]  /*0590*/  USHF.L.U32 UR9, UR8, 0xb, URZ ;  /* 0x0000000b08097899 */ /* 0x000fe400080006ff */
[----:B------:R-:W-:Y:S02]  /*05a0*/  USHF.L.U32 UR8, UR8, 0x1, URZ ;  /* 0x0000000108087899 */ /* 0x000fe400080006ff */
[----:B------:R-:W-:-:S04]  /*05b0*/  UIADD3 UR6, UPT, UPT, -UR6, 0x100000, URZ ;  /* 0x0010000006067890 */ /* 0x000fc8000fffe1ff */
[----:B------:R-:W-:Y:S02]  /*05c0*/  USHF.L.U32 UR7, UR6, 0xb, URZ ;  /* 0x0000000b06077899 */ /* 0x000fe400080006ff */
[----:B------:R-:W-:Y:S01]  /*05d0*/  USHF.L.U32 UR6, UR6, 0x1, URZ ;  /* 0x0000000106067899 */ /* 0x000fe200080006ff */
[----:B------:R-:W-:Y:S01]  /*05e0*/  ELECT P0, URZ, PT ;  /* 0x0000000000ff782f */ /* 0x000fe20003800000 */
[----:B-1----:R-:W-:Y:S01]  /*05f0*/  ULEA UR4, UR4, UR5, 0x18 ;  /* 0x0000000504047291 */ /* 0x002fe2000f8ec0ff */
[----:B------:R-:W1:Y:S11]  /*0600*/  FENCE.VIEW.ASYNC.S ;  /* 0x00000000000073c6 */ /* 0x000e760000000000 */
[----:B-1----:R1:W3:Y:S01]  /*0610*/  SYNCS.EXCH.64 URZ, [UR4], UR8 ;  /* 0x0000000804ff75b2 */ /* 0x0022e20008000100 */
[----:B------:R1:W4:Y:S01]  /*0620*/  SYNCS.EXCH.64 URZ, [UR4+0x18], UR6 ;  /* 0x0000180604ff75b2 */ /* 0x0003220008000100 */
[----:B------:R1:W1:Y:S01]  /*0630*/  SYNCS.EXCH.64 URZ, [UR4+0x8], UR8 ;  /* 0x0000080804ff75b2 */ /* 0x0002620008000100 */
[----:B------:R1:W1:Y:S01]  /*0640*/  SYNCS.EXCH.64 URZ, [UR4+0x20], UR6 ;  /* 0x0000200604ff75b2 */ /* 0x0002620008000100 */
[----:B------:R1:W1:Y:S01]  /*0650*/  SYNCS.EXCH.64 URZ, [UR4+0x10], UR8 ;  /* 0x0000100804ff75b2 */ /* 0x0002620008000100 */
[----:B------:R1:W1:Y:S01]  /*0660*/  SYNCS.EXCH.64 URZ, [UR4+0x28], UR6 ;  /* 0x0000280604ff75b2 */ /* 0x0002620008000100 */
[----:B------:R-:W-:Y:S01]  /*0670*/  NOP ;  /* 0x0000000000007918 */ /* 0x000fe20000000000 */
.L_x_9:
[----:B------:R-:W2:Y:S01]  /*0680*/  SHFL.IDX PT, R2, R46, RZ, 0x1f ;  /* 0x00001fff2e027589 */ /* 0x000ea200000e0000 */
[----:B------:R-:W-:Y:S01]  /*0690*/  NOP ;  /* 0x0000000000007918 */ /* 0x000fe20000000000 */
[----:B--2---:R-:W-:-:S13]  /*06a0*/  ISETP.NE.AND P0, PT, R2, 0x1, PT ;  /* 0x000000010200780c */ /* 0x004fda0003f05270 */
[----:B------:R-:W-:Y:S05]  /*06b0*/  @P0 BRA `(.L_x_10) ;  /* 0x0000000000580947 */ /* 0x000fea0003800000 */
[----:B-1----:R-:W1:Y:S01]  /*06c0*/  S2UR UR4, SR_CgaCtaId ;  /* 0x00000000000479c3 */ /* 0x002e620000008800 */
        /* <DEDUP_REMOVED lines=12> */
[----:B-1----:R2:W1:Y:S01]  /*0790*/  SYNCS.EXCH.64 URZ, [UR4+0x30], UR8 ;  /* 0x0000300804ff75b2 */ /* 0x0024620008000100 */
[----:B------:R2:W1:Y:S01]  /*07a0*/  SYNCS.EXCH.64 URZ, [UR4+0x50], UR6 ;  /* 0x0000500604ff75b2 */ /* 0x0004620008000100 */
[----:B------:R2:W1:Y:S01]  /*07b0*/  SYNCS.EXCH.64 URZ, [UR4+0x38], UR8 ;  /* 0x0000380804ff75b2 */ /* 0x0004620008000100 */
[----:B------:R2:W1:Y:S01]  /*07c0*/  SYNCS.EXCH.64 URZ, [UR4+0x58], UR6 ;  /* 0x0000580604ff75b2 */ /* 0x0004620008000100 */
[----:B------:R2:W1:Y:S01]  /*07d0*/  SYNCS.EXCH.64 URZ, [UR4+0x40], UR8 ;  /* 0x0000400804ff75b2 */ /* 0x0004620008000100 */
[----:B------:R2:W1:Y:S01]  /*07e0*/  SYNCS.EXCH.64 URZ, [UR4+0x60], UR6 ;  /* 0x0000600604ff75b2 */ /* 0x0004620008000100 */
[----:B------:R2:W1:Y:S01]  /*07f0*/  SYNCS.EXCH.64 URZ, [UR4+0x48], UR8 ;  /* 0x0000480804ff75b2 */ /* 0x0004620008000100 */
[----:B------:R2:W1:Y:S02]  /*0800*/  SYNCS.EXCH.64 URZ, [UR4+0x68], UR6 ;  /* 0x0000680604ff75b2 */ /* 0x0004640008000100 */
[----:B--2---:R-:W-:Y:S01]  /*0810*/  NOP ;  /* 0x0000000000007918 */ /* 0x004fe20000000000 */
.L_x_10:
[----:B------:R-:W2:Y:S01]  /*0820*/  SHFL.IDX PT, R2, R46, RZ, 0x1f ;  /* 0x00001fff2e027589 */ /* 0x000ea200000e0000 */
[----:B------:R-:W-:Y:S01]  /*0830*/  NOP ;  /* 0x0000000000007918 */ /* 0x000fe20000000000 */
[----:B--2---:R-:W-:-:S13]  /*0840*/  ISETP.NE.AND P0, PT, R2, 0x3, PT ;  /* 0x000000030200780c */ /* 0x004fda0003f05270 */
[----:B------:R-:W-:Y:S05]  /*0850*/  @P0 BRA `(.L_x_11) ;  /* 0x0000000000300947 */ /* 0x000fea0003800000 */
[----:B-1----:R-:W1:Y:S01]  /*0860*/  S2UR UR4, SR_CgaCtaId ;  /* 0x00000000000479c3 */ /* 0x002e620000008800 */
[----:B------:R-:W-:Y:S01]  /*0870*/  UMOV UR6, 0x400 ;  /* 0x0000040000067882 */ /* 0x000fe20000000000 */
[----:B------:R-:W-:Y:S01]  /*0880*/  UMOV UR5, 0x20 ;  /* 0x0000002000057882 */ /* 0x000fe20000000000 */
[----:B------:R-:W-:Y:S01]  /*0890*/  ELECT P0, URZ, PT ;  /* 0x0000000000ff782f */ /* 0x000fe20003800000 */
[----:B-1----:R-:W-:Y:S02]  /*08a0*/  ULEA UR6, UR4, UR6, 0x18 ;  /* 0x0000000604067291 */ /* 0x002fe4000f8ec0ff */
[----:B------:R-:W-:-:S04]  /*08b0*/  UIADD3 UR4, UPT, UPT, -UR5, 0x100000, URZ ;  /* 0x0010000005047890 */ /* 0x000fc8000fffe1ff */
[----:B------:R-:W-:Y:S02]  /*08c0*/  USHF.L.U32 UR5, UR4, 0xb, URZ ;  /* 0x0000000b04057899 */ /* 0x000fe400080006ff */
[----:B------:R-:W-:Y:S01]  /*08d0*/  USHF.L.U32 UR4, UR4, 0x1, URZ ;  /* 0x0000000104047899 */ /* 0x000fe200080006ff */
[----:B------:R-:W1:Y:S11]  /*08e0*/  FENCE.VIEW.ASYNC.S ;  /* 0x00000000000073c6 */ /* 0x000e760000000000 */
[----:B-1----:R2:W1:Y:S01]  /*08f0*/  SYNCS.EXCH.64 URZ, [UR6+0x70], UR4 ;  /* 0x0000700406ff75b2 */ /* 0x0024620008000100 */
[----:B------:R2:W1:Y:S02]  /*0900*/  SYNCS.EXCH.64 URZ, [UR6+0x78], UR4 ;  /* 0x0000780406ff75b2 */ /* 0x0004640008000100 */
[----:B--2---:R-:W-:Y:S01]  /*0910*/  NOP ;  /* 0x0000000000007918 */ /* 0x004fe20000000000 */
.L_x_11:
[----:B------:R-:W2:Y:S01]  /*0920*/  SHFL.IDX PT, R2, R46, RZ, 0x1f ;  /* 0x00001fff2e027589 */ /* 0x000ea200000e0000 */
[----:B------:R-:W-:Y:S01]  /*0930*/  NOP ;  /* 0x0000000000007918 */ /* 0x000fe20000000000 */
[----:B--2---:R-:W-:-:S13]  /*0940*/  ISETP.NE.AND P0, PT, R2, 0x4, PT ;  /* 0x000000040200780c */ /* 0x004fda0003f05270 */
[----:B------:R-:W-:Y:S05]  /*0950*/  @P0 BRA `(.L_x_12) ;  /* 0x00000000004c0947 */ /* 0x000fea0003800000 */
[----:B-1----:R-:W1:Y:S01]  /*0960*/  S2UR UR6, SR_CgaCtaId ;  /* 0x00000000000679c3 */ /* 0x002e620000008800 */
[----:B------:R-:W-:Y:S01]  /*0970*/  UMOV UR4, 0x3a0 ;  /* 0x000003a000047882 */ /* 0x000fe20000000000 */
[----:B------:R-:W-:Y:S01]  /*0980*/  UMOV UR5, 0x400 ;  /* 0x0000040000057882 */ /* 0x000fe20000000000 */
[----:B------:R-:W-:Y:S01]  /*0990*/  USEL UR4, UR4, 0x320, UP3 ;  /* 0x0000032004047887 */ /* 0x000fe20009800000 */
[----:B------:R-:W-:Y:S01]  /*09a0*/  UMOV UR8, 0x1 ;  /* 0x0000000100087882 */ /* 0x000fe20000000000 */
[----:B------:R-:W-:Y:S01]  /*09b0*/  ELECT P0, URZ, PT ;  /* 0x0000000000ff782f */ /* 0x000fe20003800000 */
[----:B------:R-:W-:-:S04]  /*09c0*/  UIADD3 UR8, UPT, UPT, -UR8, 0x100000, URZ ;  /* 0x0010000008087890 */ /* 0x000fc8000fffe1ff */
[----:B------:R-:W-:Y:S02]  /*09d0*/  USHF.L.U32 UR9, UR8, 0xb, URZ ;  /* 0x0000000b08097899 */ /* 0x000fe400080006ff */
[----:B------:R-:W-:Y:S02]  /*09e0*/  USHF.L.U32 UR8, UR8, 0x1, URZ ;  /* 0x0000000108087899 */ /* 0x000fe400080006ff */
[----:B-1----:R-:W-:Y:S02]  /*09f0*/  ULEA UR6, UR6, UR5, 0x18 ;  /* 0x0000000506067291 */ /* 0x002fe4000f8ec0ff */
[----:B------:R-:W-:-:S04]  /*0a00*/  UIADD3 UR4, UPT, UPT, -UR4, 0x100000, URZ ;  /* 0x0010000004047890 */ /* 0x000fc8000fffe1ff */
[----:B------:R-:W-:Y:S02]  /*0a10*/  USHF.L.U32 UR5, UR4, 0xb, URZ ;  /* 0x0000000b04057899 */ /* 0x000fe400080006ff */
[----:B------:R-:W-:Y:S01]  /*0a20*/  USHF.L.U32 UR4, UR4, 0x1, URZ ;  /* 0x0000000104047899 */ /* 0x000fe200080006ff */
[----:B------:R-:W1:Y:S03]  /*0a30*/  FENCE.VIEW.ASYNC.S ;  /* 0x00000000000073c6 */ /* 0x000e660000000000 */
[----:B-1----:R2:W1:Y:S08]  /*0a40*/  SYNCS.EXCH.64 URZ, [UR6+0x80], UR8 ;  /* 0x0000800806ff75b2 */ /* 0x0024700008000100 */
[----:B------:R2:W1:Y:S01]  /*0a50*/  SYNCS.EXCH.64 URZ, [UR6+0x90], UR4 ;  /* 0x0000900406ff75b2 */ /* 0x0004620008000100 */
[----:B------:R2:W1:Y:S01]  /*0a60*/  SYNCS.EXCH.64 URZ, [UR6+0x88], UR8 ;  /* 0x0000880806ff75b2 */ /* 0x0004620008000100 */
[----:B------:R2:W1:Y:S02]  /*0a70*/  SYNCS.EXCH.64 URZ, [UR6+0x98], UR4 ;  /* 0x0000980406ff75b2 */ /* 0x0004640008000100 */
[----:B--2---:R-:W-:Y:S01]  /*0a80*/  NOP ;  /* 0x0000000000007918 */ /* 0x004fe20000000000 */
.L_x_12:
        /* <DEDUP_REMOVED lines=26> */
.L_x_13:
[----:B------:R-:W2:Y:S01]  /*0c30*/  SHFL.IDX PT, R2, R46, RZ, 0x1f ;  /* 0x00001fff2e027589 */ /* 0x000ea200000e0000 */
[----:B------:R-:W-:Y:S01]  /*0c40*/  NOP ;  /* 0x0000000000007918 */ /* 0x000fe20000000000 */
[----:B--2---:R-:W-:-:S13]  /*0c50*/  ISETP.NE.AND P0, PT, R2, 0x3, PT ;  /* 0x000000030200780c */ /* 0x004fda0003f05270 */
[----:B------:R-:W-:Y:S05]  /*0c60*/  @P0 BRA `(.L_x_14) ;  /* 0x0000000000380947 */ /* 0x000fea0003800000 */
[----:B------:R-:W2:Y:S01]  /*0c70*/  S2UR UR5, SR_CgaCtaId ;  /* 0x00000000000579c3 */ /* 0x000ea20000008800 */
[----:B-1----:R-:W-:Y:S01]  /*0c80*/  UMOV UR4, 0x400 ;  /* 0x0000040000047882 */ /* 0x002fe20000000000 */
[----:B------:R-:W-:Y:S01]  /*0c90*/  UMOV UR6, 0x20 ;  /* 0x0000002000067882 */ /* 0x000fe20000000000 */
[----:B------:R-:W-:Y:S01]  /*0ca0*/  ELECT P0, URZ, PT ;  /* 0x0000000000ff782f */ /* 0x000fe20003800000 */
[----:B------:R-:W-:-:S04]  /*0cb0*/  UIADD3 UR6, UPT, UPT, -UR6, 0x100000, URZ ;  /* 0x0010000006067890 */ /* 0x000fc8000fffe1ff */
[----:B------:R-:W-:Y:S02]  /*0cc0*/  USHF.L.U32 UR7, UR6, 0xb, URZ ;  /* 0x0000000b06077899 */ /* 0x000fe400080006ff */
[----:B------:R-:W-:Y:S02]  /*0cd0*/  USHF.L.U32 UR6, UR6, 0x1, URZ ;  /* 0x0000000106067899 */ /* 0x000fe400080006ff */
[----:B--2---:R-:W-:Y:S01]  /*0ce0*/  ULEA UR4, UR5, UR4, 0x18 ;  /* 0x0000000405047291 */ /* 0x004fe2000f8ec0ff */
[----:B------:R-:W1:Y:S11]  /*0cf0*/  FENCE.VIEW.ASYNC.S ;  /* 0x00000000000073c6 */ /* 0x000e760000000000 */
[----:B-1----:R2:W1:Y:S01]  /*0d00*/  SYNCS.EXCH.64 URZ, [UR4+0xe0], UR6 ;  /* 0x0000e00604ff75b2 */ /* 0x0024620008000100 */
[----:B------:R2:W1:Y:S01]  /*0d10*/  SYNCS.EXCH.64 URZ, [UR4+0xf0], UR6 ;  /* 0x0000f00604ff75b2 */ /* 0x0004620008000100 */
[----:B------:R2:W1:Y:S01]  /*0d20*/  SYNCS.EXCH.64 URZ, [UR4+0xe8], UR6 ;  /* 0x0000e80604ff75b2 */ /* 0x0004620008000100 */
[----:B------:R2:W1:Y:S02]  /*0d30*/  SYNCS.EXCH.64 URZ, [UR4+0xf8], UR6 ;  /* 0x0000f80604ff75b2 */ /* 0x0004640008000100 */
[----:B--2---:R-:W-:Y:S01]  /*0d40*/  NOP ;  /* 0x0000000000007918 */ /* 0x004fe20000000000 */
.L_x_14:
[----:B-1----:R-:W1:Y:S01]  /*0d50*/  LDCU UR4, c[0x0][0x36c] ;  /* 0x00006d80ff0477ac */ /* 0x002e620008000800 */
[----:B------:R-:W-:Y:S01]  /*0d60*/  ISETP.NE.OR P3, PT, R0, 0x2, !P3 ;  /* 0x000000020000780c */ /* 0x000fe20005f65670 */
[----:B------:R-:W-:Y:S01]  /*0d70*/  NOP ;  /* 0x0000000000007918 */ /* 0x000fe20000000000 */
[----:B------:R-:W-:Y:S01]  /*0d80*/  LOP3.LUT R0, R57, 0x1f, RZ, 0xc0, !PT ;  /* 0x0000001f39007812 */ /* 0x000fe200078ec0ff */
[----:B------:R-:W-:Y:S02]  /*0d90*/  UISETP.NE.AND UP4, UPT, UR17, URZ, UPT ;  /* 0x000000ff1100728c */ /* 0x000fe4000bf85270 */
[----:B-1----:R-:W-:-:S09]  /*0da0*/  UISETP.EQ.U32.AND UP5, UPT, UR4, 0x1, UPT ;  /* 0x000000010400788c */ /* 0x002fd2000bfa2070 */
[----:B------:R-:W-:Y:S05]  /*0db0*/  BRA.U !UP5, `(.L_x_15) ;  /* 0x000000010d087547 */ /* 0x000fea000b800000 */
[----:B---34-:R-:W-:Y:S01]  /*0dc0*/  UCGABAR_ARV ;  /* 0x00000000000079c7 */ /* 0x018fe20008000000 */
[----:B------:R-:W-:Y:S05]  /*0dd0*/  BRA `(.L_x_16) ;  /* 0x0000000000047947 */ /* 0x000fea0003800000 */
.L_x_15:
[----:B---34-:R-:W-:Y:S01]  /*0de0*/  NOP ;  /* 0x0000000000007918 */ /* 0x018fe20000000000 */
.L_x_16:
[----:B------:R-:W1:Y:S01]  /*0df0*/  S2UR UR16, SR_CTAID.X ;  /* 0x00000000001079c3 */ /* 0x000e620000002500 */
[----:B------:R-:W-:-:S05]  /*0e00*/  CS2R.32 R48, SR_CgaSize ;  /* 0x0000000000307805 */ /* 0x000fca0000008a00 */
[----:B------:R-:W-:-:S05]  /*0e10*/  IMAD R48, R48, -0xa0, RZ ;  /* 0xffffff6030307824 */ /* 0x000fca00078e02ff */
[----:B------:R-:W-:-:S14]  /*0e20*/  R2UR UR5, R48 ;  /* 0x00000000300572ca */ /* 0x000fdc00000e0000 */
[----:B------:R-:W2:Y:S01]  /*0e30*/  LDCU UR5, c[0x0][UR5+0x2b0] ;  /* 0x00005600050577ac */ /* 0x000ea20008000800 */
[----:B------:R-:W-:-:S05]  /*0e40*/  CS2R.32 R48, SR_CgaSize ;  /* 0x0000000000307805 */ /* 0x000fca0000008a00 */
[----:B------:R-:W-:-:S05]  /*0e50*/  IMAD R48, R48, -0xa0, RZ ;  /* 0xffffff6030307824 */ /* 0x000fca00078e02ff */
[----:B------:R-:W-:-:S14]  /*0e60*/  R2UR UR4, R48 ;  /* 0x00000000300472ca */ /* 0x000fdc00000e0000 */
[----:B------:R-:W3:Y:S01]  /*0e70*/  LDCU UR4, c[0x0][UR4+0x2b4] ;  /* 0x00005680040477ac */ /* 0x000ee20008000800 */
[----:B------:R-:W4:Y:S01]  /*0e80*/  S2UR UR20, SR_CTAID.Y ;  /* 0x00000000001479c3 */ /* 0x000f220000002600 */
[----:B------:R-:W-:-:S05]  /*0e90*/  CS2R.32 R48, SR_CgaSize ;  /* 0x0000000000307805 */ /* 0x000fca0000008a00 */
[----:B------:R-:W-:-:S05]  /*0ea0*/  IMAD R48, R48, -0xa0, RZ ;  /* 0xffffff6030307824 */ /* 0x000fca00078e02ff */
[----:B------:R-:W-:-:S14]  /*0eb0*/  R2UR UR7, R48 ;  /* 0x00000000300772ca */ /* 0x000fdc00000e0000 */
[----:B------:R-:W3:Y:S01]  /*0ec0*/  LDCU UR7, c[0x0][UR7+0x2a0] ;  /* 0x00005400070777ac */ /* 0x000ee20008000800 */
[----:B------:R-:W-:-:S05]  /*0ed0*/  CS2R.32 R48, SR_CgaSize ;  /* 0x0000000000307805 */ /* 0x000fca0000008a00 */
[----:B------:R-:W-:-:S05]  /*0ee0*/  IMAD R48, R48, -0xa0, RZ ;  /* 0xffffff6030307824 */ /* 0x000fca00078e02ff */
[----:B------:R-:W-:-:S14]  /*0ef0*/  R2UR UR8, R48 ;  /* 0x00000000300872ca */ /* 0x000fdc00000e0000 */
[----:B------:R-:W3:Y:S01]  /*0f00*/  LDCU UR8, c[0x0][UR8+0x2a4] ;  /* 0x00005480080877ac */ /* 0x000ee20008000800 */
[----:B------:R-:W3:Y:S01]  /*0f10*/  S2UR UR9, SR_CgaCtaId ;  /* 0x00000000000979c3 */ /* 0x000ee20000008800 */
[----:B------:R-:W3:Y:S01]  /*0f20*/  LDCU UR21, c[0x0][0xb24] ;  /* 0x00016480ff1577ac */ /* 0x000ee20008000800 */
[----:B------:R-:W3:Y:S01]  /*0f30*/  LDCU UR42, c[0x0][0xb24] ;  /* 0x00016480ff2a77ac */ /* 0x000ee20008000800 */
[----:B-1----:R-:W-:Y:S01]  /*0f40*/  I2FP.F32.U32 R3, UR16 ;  /* 0x0000001000037c45 */ /* 0x002fe20008201000 */
[----:B------:R-:W1:Y:S04]  /*0f50*/  LDCU UR29, c[0x0][0xb30] ;  /* 0x00016600ff1d77ac */ /* 0x000e680008000800 */
[----:B--2---:R-:W-:Y:S01]  /*0f60*/  FMUL R3, R3, UR5 ;  /* 0x0000000503037c20 */ /* 0x004fe20008400000 */
[----:B------:R-:W-:Y:S01]  /*0f70*/  UMOV UR34, 0x5 ;  /* 0x0000000500227882 */ /* 0x000fe20000000000 */
[----:B----4-:R-:W-:-:S04]  /*0f80*/  I2FP.F32.U32 R2, UR20 ;  /* 0x0000001400027c45 */ /* 0x010fc80008201000 */
[----:B------:R-:W2:Y:S01]  /*0f90*/  F2I.U32.TRUNC.NTZ R3, R3 ;  /* 0x0000000300037305 */ /* 0x000ea2000020f000 */
[----:B---3--:R-:W-:Y:S01]  /*0fa0*/  FMUL R2, R2, UR4 ;  /* 0x0000000402027c20 */ /* 0x008fe20008400000 */
[----:B------:R-:W-:Y:S02]  /*0fb0*/  ULOP3.LUT UR5, UR9, 0x2, URZ, 0xc0, !UPT ;  /* 0x0000000209057892 */ /* 0x000fe4000f8ec0ff */
[----:B------:R-:W-:-:S04]  /*0fc0*/  ULOP3.LUT UR50, UR9, 0x1, URZ, 0xc0, !UPT ;  /* 0x0000000109327892 */ /* 0x000fc8000f8ec0ff */
[----:B------:R-:W3:Y:S01]  /*0fd0*/  F2I.U32.TRUNC.NTZ R2, R2 ;  /* 0x0000000200027305 */ /* 0x000ee2000020f000 */
[----:B------:R-:W-:Y:S02]  /*0fe0*/  UISETP.GT.U32.AND UP0, UPT, UR5, 0xffff, UPT ;  /* 0x0000ffff0500788c */ /* 0x000fe4000bf04070 */
[----:B------:R-:W-:Y:S02]  /*0ff0*/  UISETP.GT.U32.AND UP1, UPT, UR50, 0xffff, UPT ;  /* 0x0000ffff3200788c */ /* 0x000fe4000bf24070 */
[----:B------:R-:W-:Y:S01]  /*1000*/  USEL UR26, UR5, 0xffff, !UP0 ;  /* 0x0000ffff051a7887 */ /* 0x000fe2000c000000 */
[----:B--2---:R-:W-:Y:S01]  /*1010*/  R2UR UR4, R3 ;  /* 0x00000000030472ca */ /* 0x004fe200000e0000 */
[----:B------:R-:W-:Y:S02]  /*1020*/  USHF.R.U32.HI UR32, URZ, 0x1, UR9 ;  /* 0x00000001ff207899 */ /* 0x000fe40008011609 */
[----:B------:R-:W-:Y:S02]  /*1030*/  USHF.L.U32 UR31, UR9, 0xa, URZ ;  /* 0x0000000a091f7899 */ /* 0x000fe400080006ff */
[----:B------:R-:W-:-:S02]  /*1040*/  USHF.L.U32 UR30, UR9, 0xc, URZ ;  /* 0x0000000c091e7899 */ /* 0x000fc400080006ff */
[----:B------:R-:W-:Y:S01]  /*1050*/  USEL UR27, UR50, 0xffff, !UP1 ;  /* 0x0000ffff321b7887 */ /* 0x000fe2000c800000 */
[----:B---3--:R-:W-:Y:S02]  /*1060*/  R2UR UR6, R2 ;  /* 0x00000000020672ca */ /* 0x008fe400000e0000 */
[----:B------:R-:W-:-:S03]  /*1070*/  PRMT R2, RZ, 0x7610, R2 ;  /* 0x00007610ff027816 */ /* 0x000fc60000000002 */
[----:B------:R-:W-:-:S04]  /*1080*/  UIADD3 UR5, UPT, UPT, -UR4, URZ, URZ ;  /* 0x000000ff04057290 */ /* 0x000fc8000fffe1ff */
[----:B------:R-:W-:-:S04]  /*1090*/  UIMAD UR5, UR7, UR5, UR16 ;  /* 0x00000005070572a4 */ /* 0x000fc8000f8e0210 */
[----:B------:R-:W-:Y:S02]  /*10a0*/  UIADD3 UR4, UPT, UPT, -UR6, URZ, URZ ;  /* 0x000000ff06047290 */ /* 0x000fe4000fffe1ff */
[----:B------:R-:W-:Y:S02]  /*10b0*/  IMAD.U32 R48, RZ, RZ, UR5 ;  /* 0x00000005ff307e24 */ /* 0x000fe4000f8e00ff */
[----:B------:R-:W-:-:S06]  /*10c0*/  UIMAD UR4, UR8, UR4, UR20 ;  /* 0x00000004080472a4 */ /* 0x000fcc000f8e0214 */
[----:B------:R-:W-:Y:S01]  /*10d0*/  IMAD.U32 R47, RZ, RZ, UR4 ;  /* 0x00000004ff2f7e24 */ /* 0x000fe2000f8e00ff */
[----:B-1----:R-:W-:Y:S06]  /*10e0*/  BRA.U UP4, `(.L_x_17) ;  /* 0x0000000104447547 */ /* 0x002fec000b800000 */
[----:B------:R-:W-:Y:S02]  /*10f0*/  R2UR UR4, R47 ;  /* 0x000000002f0472ca */ /* 0x000fe400000e0000 */
[----:B------:R-:W-:-:S11]  /*1100*/  R2UR UR6, R48 ;  /* 0x00000000300672ca */ /* 0x000fd600000e0000 */
[----:B------:R-:W-:Y:S02]  /*1110*/  UISETP.NE.AND UP0, UPT, UR4, URZ, UPT ;  /* 0x000000ff0400728c */ /* 0x000fe4000bf05270 */
[----:B------:R-:W-:Y:S02]  /*1120*/  UISETP.NE.AND UP1, UPT, UR4, 0x1, UPT ;  /* 0x000000010400788c */ /* 0x000fe4000bf25270 */
[----:B------:R-:W-:Y:S02]  /*1130*/  UISETP.NE.AND UP2, UPT, UR6, URZ, UP0 ;  /* 0x000000ff0600728c */ /* 0x000fe40008745270 */
[----:B------:R-:W-:Y:S02]  /*1140*/  USEL UR4, URZ, 0x2, UP0 ;  /* 0x00000002ff047887 */ /* 0x000fe40008000000 */
[----:B------:R-:W-:Y:S02]  /*1150*/  USEL UR8, URZ, 0x1, UP2 ;  /* 0x00000001ff087887 */ /* 0x000fe40009000000 */
[----:B------:R-:W-:-:S02]  /*1160*/  UISETP.NE.AND UP2, UPT, UR6, URZ, UPT ;  /* 0x000000ff0600728c */ /* 0x000fc4000bf45270 */
[----:B------:R-:W-:Y:S02]  /*1170*/  USEL UR5, URZ, 0x4, UP1 ;  /* 0x00000004ff057887 */ /* 0x000fe40008800000 */
[----:B------:R-:W-:Y:S02]  /*1180*/  UISETP.NE.AND UP0, UPT, UR6, 0x1, UPT ;  /* 0x000000010600788c */ /* 0x000fe4000bf05270 */
[----:B------:R-:W-:Y:S02]  /*1190*/  USEL UR6, URZ, 0x8, UP1 ;  /* 0x00000008ff067887 */ /* 0x000fe40008800000 */
[----:B------:R-:W-:Y:S02]  /*11a0*/  USEL UR7, UR5, 0x4, UP2 ;  /* 0x0000000405077887 */ /* 0x000fe40009000000 */
[----:B------:R-:W-:Y:S02]  /*11b0*/  USEL UR4, UR4, 0x2, UP0 ;  /* 0x0000000204047887 */ /* 0x000fe40008000000 */
[----:B------:R-:W-:-:S02]  /*11c0*/  USEL UR5, UR6, 0x8, UP0 ;  /* 0x0000000806057887 */ /* 0x000fc40008000000 */
[----:B------:R-:W-:-:S04]  /*11d0*/  UIADD3 UR4, UPT, UPT, UR4, UR7, UR8 ;  /* 0x0000000704047290 */ /* 0x000fc8000fffe008 */
[----:B------:R-:W-:-:S06]  /*11e0*/  UIADD3 UR4, UPT, UPT, UR4, UR5, URZ ;  /* 0x0000000504047290 */ /* 0x000fcc000fffe0ff */
[----:B------:R-:W-:-:S07]  /*11f0*/  IMAD.U32 R2, RZ, RZ, UR4 ;  /* 0x00000004ff027e24 */ /* 0x000fce000f8e00ff */
.L_x_17:
[----:B------:R-:W1:Y:S01]  /*1200*/  S2UR UR36, SR_CTAID.Z ;  /* 0x00000000002479c3 */ /* 0x000e620000002700 */
[----:B------:R-:W-:Y:S01]  /*1210*/  UISETP.GE.AND UP0, UPT, UR21, 0x1, UPT ;  /* 0x000000011500788c */ /* 0x000fe2000bf06270 */
[----:B------:R-:W-:-:S08]  /*1220*/  UMOV UR33, 0x3 ;  /* 0x0000000300217882 */ /* 0x000fd00000000000 */
[----:B------:R-:W-:Y:S05]  /*1230*/  BRA.U !UP0, `(.L_x_18) ;  /* 0x0000000108d47547 */ /* 0x000fea000b800000 */
[----:B------:R-:W2:Y:S01]  /*1240*/  LDCU.128 UR12, c[0x0][0xb10] ;  /* 0x00016200ff0c77ac */ /* 0x000ea20008000c00 */
[----:B------:R-:W3:Y:S01]  /*1250*/  LDCU UR6, c[0x0][0x370] ;  /* 0x00006e00ff0677ac */ /* 0x000ee20008000800 */
[----:B------:R-:W4:Y:S01]  /*1260*/  LDCU UR5, c[0x0][0x374] ;  /* 0x00006e80ff0577ac */ /* 0x000f220008000800 */
[----:B------:R-:W1:Y:S01]  /*1270*/  LDCU UR28, c[0x0][0xb0c] ;  /* 0x00016180ff1c77ac */ /* 0x000e620008000800 */
[----:B------:R-:W1:Y:S01]  /*1280*/  LDCU UR4, c[0x0][0xb20] ;  /* 0x00016400ff0477ac */ /* 0x000e620008000800 */
[----:B------:R-:W1:Y:S01]  /*1290*/  LDCU.64 UR8, c[0x0][0xb28] ;  /* 0x00016500ff0877ac */ /* 0x000e620008000a00 */
[----:B--2---:R-:W-:Y:S02]  /*12a0*/  UISETP.NE.AND UP0, UPT, UR14, 0x1, UPT ;  /* 0x000000010e00788c */ /* 0x004fe4000bf05270 */
[----:B----4-:R-:W-:Y:S02]  /*12b0*/  UIMAD.WIDE.U32 UR10, UR5, UR15, URZ ;  /* 0x0000000f050a72a5 */ /* 0x010fe4000f8e00ff */
[----:B---3--:R-:W-:-:S02]  /*12c0*/  UIMAD.WIDE.U32 UR22, UR6, UR12, URZ ;  /* 0x0000000c061672a5 */ /* 0x008fc4000f8e00ff */
[----:B-1----:R-:W-:Y:S02]  /*12d0*/  UISETP.NE.AND UP1, UPT, UR28, 0x1, UPT ;  /* 0x000000011c00788c */ /* 0x002fe4000bf25270 */
[----:B------:R-:W-:Y:S01]  /*12e0*/  UISETP.NE.AND UP2, UPT, UR21, 0x1, UPT ;  /* 0x000000011500788c */ /* 0x000fe2000bf45270 */
[----:B------:R-:W-:Y:S02]  /*12f0*/  UMOV UR10, UR11 ;  /* 0x0000000b000a7c82 */ /* 0x000fe40008000000 */
[----:B------:R-:W-:Y:S01]  /*1300*/  UMOV UR22, UR23 ;  /* 0x0000001700167c82 */ /* 0x000fe20008000000 */
[----:B------:R-:W-:Y:S02]  /*1310*/  @UP0 USHF.R.U32.HI UR5, URZ, UR4, UR10 ;  /* 0x00000004ff050299 */ /* 0x000fe4000801160a */
[----:B------:R-:W-:Y:S02]  /*1320*/  UIMAD.WIDE.U32 UR24, UR20, UR15, URZ ;  /* 0x0000000f141872a5 */ /* 0x000fe4000f8e00ff */
[----:B------:R-:W-:-:S02]  /*1330*/  UIMAD.WIDE.U32 UR10, UR5, UR8, URZ ;  /* 0x00000008050a72a5 */ /* 0x000fc4000f8e00ff */
[----:B------:R-:W-:Y:S02]  /*1340*/  @UP1 USHF.R.U32.HI UR6, URZ, UR13, UR22 ;  /* 0x0000000dff061299 */ /* 0x000fe40008011616 */
[----:B------:R-:W-:Y:S02]  /*1350*/  UIMAD.WIDE.U32 UR18, UR16, UR12, URZ ;  /* 0x0000000c101272a5 */ /* 0x000fe4000f8e00ff */
[----:B------:R-:W-:Y:S01]  /*1360*/  UIMAD.WIDE.U32 UR22, UR6, UR8, URZ ;  /* 0x00000008061672a5 */ /* 0x000fe2000f8e00ff */
[----:B------:R-:W-:Y:S01]  /*1370*/  UMOV UR24, UR25 ;  /* 0x0000001900187c82 */ /* 0x000fe20008000000 */
[----:B------:R-:W-:Y:S01]  /*1380*/  UMOV UR10, UR11 ;  /* 0x0000000b000a7c82 */ /* 0x000fe20008000000 */
[----:B------:R-:W-:Y:S02]  /*1390*/  USHF.R.U32.HI UR24, URZ, UR4, UR24 ;  /* 0x00000004ff187299 */ /* 0x000fe40008011618 */
[----:B------:R-:W-:Y:S02]  /*13a0*/  @UP2 USHF.R.U32.HI UR5, URZ, UR9, UR10 ;  /* 0x00000009ff052299 */ /* 0x000fe4000801160a */
[----:B------:R-:W-:Y:S01]  /*13b0*/  UMOV UR7, UR23 ;  /* 0x0000001700077c82 */ /* 0x000fe20008000000 */
[----:B------:R-:W-:Y:S01]  /*13c0*/  UMOV UR18, UR19 ;  /* 0x0000001300127c82 */ /* 0x000fe20008000000 */
[----:B------:R-:W-:-:S02]  /*13d0*/  @UP2 USHF.R.U32.HI UR6, URZ, UR9, UR7 ;  /* 0x00000009ff062299 */ /* 0x000fc40008011607 */
[----:B------:R-:W-:Y:S02]  /*13e0*/  USHF.R.U32.HI UR18, URZ, UR13, UR18 ;  /* 0x0000000dff127299 */ /* 0x000fe40008011612 */
[----:B------:R-:W-:Y:S02]  /*13f0*/  USEL UR4, UR20, UR24, !UP0 ;  /* 0x0000001814047287 */ /* 0x000fe4000c000000 */
[----:B------:R-:W-:Y:S02]  /*1400*/  UIMAD UR7, UR5, UR21, URZ ;  /* 0x00000015050772a4 */ /* 0x000fe4000f8e02ff */
[----:B------:R-:W-:Y:S02]  /*1410*/  USEL UR5, UR16, UR18, !UP1 ;  /* 0x0000001210057287 */ /* 0x000fe4000c800000 */
[----:B------:R-:W-:Y:S02]  /*1420*/  UIMAD UR12, UR6, UR21, URZ ;  /* 0x00000015060c72a4 */ /* 0x000fe4000f8e02ff */
[----:B------:R-:W-:-:S02]  /*1430*/  UISETP.GE.AND UP0, UPT, UR4, UR7, UPT ;  /* 0x000000070400728c */ /* 0x000fc4000bf06270 */
[----:B------:R-:W-:Y:S02]  /*1440*/  UIMAD.WIDE.U32 UR10, UR4, UR8, URZ ;  /* 0x00000008040a72a5 */ /* 0x000fe4000f8e00ff */
[----:B------:R-:W-:Y:S02]  /*1450*/  UISETP.GE.OR UP0, UPT, UR5, UR12, UP0 ;  /* 0x0000000c0500728c */ /* 0x000fe40008706670 */
[----:B------:R-:W-:Y:S02]  /*1460*/  UIMAD.WIDE.U32 UR12, UR5, UR8, URZ ;  /* 0x00000008050c72a5 */ /* 0x000fe4000f8e00ff */
[----:B------:R-:W-:Y:S01]  /*1470*/  UIADD3 UR10, UPT, UPT, -UR4, URZ, URZ ;  /* 0x000000ff040a7290 */ /* 0x000fe2000fffe1ff */
[----:B------:R-:W-:Y:S01]  /*1480*/  UMOV UR8, UR11 ;  /* 0x0000000b00087c82 */ /* 0x000fe20008000000 */
[----:B------:R-:W-:Y:S02]  /*1490*/  UIADD3 UR11, UPT, UPT, -UR5, URZ, URZ ;  /* 0x000000ff050b7290 */ /* 0x000fe4000fffe1ff */
[----:B------:R-:W-:-:S03]  /*14a0*/  USHF.R.U32.HI UR8, URZ, UR9, UR8 ;  /* 0x00000009ff087299 */ /* 0x000fc60008011608 */
[----:B------:R-:W-:Y:S01]  /*14b0*/  @!UP0 UMOV UR7, UR13 ;  /* 0x0000000d00078c82 */ /* 0x000fe20008000000 */
[----:B------:R-:W-:Y:S02]  /*14c0*/  UIMAD UR20, UR14, UR10, UR20 ;  /* 0x0000000a0e1472a4 */ /* 0x000fe4000f8e0214 */
[----:B------:R-:W-:Y:S02]  /*14d0*/  USEL UR8, UR4, UR8, !UP2 ;  /* 0x0000000804087287 */ /* 0x000fe4000d000000 */
[----:B------:R-:W-:Y:S02]  /*14e0*/  @!UP0 USHF.R.U32.HI UR7, URZ, UR9, UR7 ;  /* 0x00000009ff078299 */ /* 0x000fe40008011607 */
[----:B------:R-:W-:Y:S02]  /*14f0*/  UIADD3 UR9, UPT, UPT, -UR8, URZ, URZ ;  /* 0x000000ff08097290 */ /* 0x000fe4000fffe1ff */
[----:B------:R-:W-:Y:S02]  /*1500*/  @!UP0 USEL UR7, UR5, UR7, !UP2 ;  /* 0x0000000705078287 */ /* 0x000fe4000d000000 */
[----:B------:R-:W-:-:S02]  /*1510*/  UIMAD UR9, UR21, UR9, UR4 ;  /* 0x00000009150972a4 */ /* 0x000fc4000f8e0204 */
[----:B------:R-:W-:Y:S02]  /*1520*/  @!UP0 UIADD3 UR8, UPT, UPT, UR8, -UR7, URZ ;  /* 0x8000000708088290 */ /* 0x000fe4000fffe0ff */
[----:B------:R-:W-:Y:S02]  /*1530*/  @!UP0 UIMAD UR6, UR9, UR6, UR7 ;  /* 0x00000006090682a4 */ /* 0x000fe4000f8e0207 */
[----:B------:R-:W-:Y:S02]  /*1540*/  @!UP0 UIMAD UR4, UR8, UR21, UR5 ;  /* 0x00000015080482a4 */ /* 0x000fe4000f8e0205 */
[----:B------:R-:W-:Y:S02]  /*1550*/  UIMAD UR16, UR28, UR11, UR16 ;  /* 0x0000000b1c1072a4 */ /* 0x000fe4000f8e0210 */
[----:B------:R-:W-:Y:S01]  /*1560*/  UIMAD UR20, UR4, UR14, UR20 ;  /* 0x0000000e041472a4 */ /* 0x000fe2000f8e0214 */
[----:B------:R-:W-:Y:S02]  /*1570*/  @!UP0 UMOV UR5, UR6 ;  /* 0x0000000600058c82 */ /* 0x000fe40008000000 */
[----:B------:R-:W-:-:S12]  /*1580*/  UIMAD UR16, UR5, UR28, UR16 ;  /* 0x0000001c051072a4 */ /* 0x000fd8000f8e0210 */
.L_x_18:
[----:B------:R-:W-:Y:S02]  /*1590*/  UISETP.NE.AND UP1, UPT, UR29, 0x1, UPT ;  /* 0x000000011d00788c */ /* 0x000fe4000bf25270 */
[----:B------:R-:W-:Y:S02]  /*15a0*/  ULOP3.LUT UR27, UR27, 0xffff, URZ, 0xc0, !UPT ;  /* 0x0000ffff1b1b7892 */ /* 0x000fe4000f8ec0ff */
[----:B------:R-:W-:Y:S02]  /*15b0*/  ULOP3.LUT UR26, UR26, 0xffff, URZ, 0xc0, !UPT ;  /* 0x0000ffff1a1a7892 */ /* 0x000fe4000f8ec0ff */
[----:B------:R-:W-:Y:S02]  /*15c0*/  UISETP.NE.AND UP0, UPT, UR17, 0x2, UPT ;  /* 0x000000021100788c */ /* 0x000fe4000bf05270 */
[----:B------:R-:W-:Y:S02]  /*15d0*/  ULOP3.LUT UR31, UR31, 0x800, URZ, 0xc0, !UPT ;  /* 0x000008001f1f7892 */ /* 0x000fe4000f8ec0ff */
[----:B------:R-:W-:-:S02]  /*15e0*/  ULOP3.LUT UR30, UR30, 0x1000, URZ, 0xc0, !UPT ;  /* 0x000010001e1e7892 */ /* 0x000fc4000f8ec0ff */
[----:B------:R-:W-:Y:S02]  /*15f0*/  USHF.L.U32 UR27, UR34, UR27, URZ ;  /* 0x0000001b221b7299 */ /* 0x000fe400080006ff */
[----:B------:R-:W-:Y:S01]  /*1600*/  USHF.L.U32 UR26, UR33, UR26, URZ ;  /* 0x0000001a211a7299 */ /* 0x000fe200080006ff */
[----:B------:R-:W-:Y:S11]  /*1610*/  BRA.U UP1, `(.L_x_19) ;  /* 0x0000000101447547 */ /* 0x000ff6000b800000 */
[----:B------:R-:W2:Y:S01]  /*1620*/  LDCU.128 UR8, c[0x0][0xb10] ;  /* 0x00016200ff0877ac */ /* 0x000ea20008000c00 */
[----:B------:R-:W3:Y:S01]  /*1630*/  LDCU UR12, c[0x0][0xb0c] ;  /* 0x00016180ff0c77ac */ /* 0x000ee20008000800 */
[----:B------:R-:W4:Y:S01]  /*1640*/  LDCU UR13, c[0x0][0xb20] ;  /* 0x00016400ff0d77ac */ /* 0x000f220008000800 */
[----:B--2---:R-:W-:Y:S02]  /*1650*/  UIMAD.WIDE.U32 UR6, UR16, UR8, URZ ;  /* 0x00000008100672a5 */ /* 0x004fe4000f8e00ff */
[----:B------:R-:W-:Y:S02]  /*1660*/  UIMAD.WIDE.U32 UR4, UR20, UR11, URZ ;  /* 0x0000000b140472a5 */ /* 0x000fe4000f8e00ff */
[----:B---3--:R-:W-:Y:S02]  /*1670*/  UISETP.NE.AND UP2, UPT, UR12, 0x1, UPT ;  /* 0x000000010c00788c */ /* 0x008fe4000bf45270 */
[----:B------:R-:W-:Y:S01]  /*1680*/  UISETP.NE.AND UP1, UPT, UR10, 0x1, UPT ;  /* 0x000000010a00788c */ /* 0x000fe2000bf25270 */
[----:B------:R-:W-:-:S02]  /*1690*/  UMOV UR6, UR7 ;  /* 0x0000000700067c82 */ /* 0x000fc40008000000 */
[----:B------:R-:W-:Y:S01]  /*16a0*/  UMOV UR4, UR5 ;  /* 0x0000000500047c82 */ /* 0x000fe20008000000 */
[----:B------:R-:W-:Y:S02]  /*16b0*/  USHF.R.U32.HI UR6, URZ, UR9, UR6 ;  /* 0x00000009ff067299 */ /* 0x000fe40008011606 */
[----:B----4-:R-:W-:Y:S02]  /*16c0*/  USHF.R.U32.HI UR4, URZ, UR13, UR4 ;  /* 0x0000000dff047299 */ /* 0x010fe40008011604 */
[----:B------:R-:W-:Y:S02]  /*16d0*/  USEL UR5, UR16, UR6, !UP2 ;  /* 0x0000000610057287 */ /* 0x000fe4000d000000 */
[----:B------:R-:W-:-:S04]  /*16e0*/  USEL UR4, UR20, UR4, !UP1 ;  /* 0x0000000414047287 */ /* 0x000fc8000c800000 */
[----:B------:R-:W-:Y:S02]  /*16f0*/  UIADD3 UR6, UPT, UPT, UR5, -UR4, URZ ;  /* 0x8000000405067290 */ /* 0x000fe4000fffe0ff */
[----:B------:R-:W-:Y:S02]  /*1700*/  UIADD3 UR4, UPT, UPT, -UR5, UR4, URZ ;  /* 0x0000000405047290 */ /* 0x000fe4000fffe1ff */
[----:B------:R-:W-:Y:S02]  /*1710*/  UIMAD UR20, UR6, UR10, UR20 ;  /* 0x0000000a061472a4 */ /* 0x000fe4000f8e0214 */
[----:B------:R-:W-:-:S12]  /*1720*/  UIMAD UR16, UR4, UR12, UR16 ;  /* 0x0000000c041072a4 */ /* 0x000fd8000f8e0210 */
.L_x_19:
[----:B------:R-:W-:Y:S05]  /*1730*/  BRA.U !UP5, `(.L_x_20) ;  /* 0x000000010d0c7547 */ /* 0x000fea000b800000 */
[----:B------:R-:W-:Y:S01]  /*1740*/  UCGABAR_WAIT ;  /* 0x0000000000007dc7 */ /* 0x000fe20008000000 */
[----:B------:R-:W-:Y:S01]  /*1750*/  CCTL.IVALL ;  /* 0x00000000ff00798f */ /* 0x000fe20002000000 */
[----:B------:R-:W-:Y:S05]  /*1760*/  BRA `(.L_x_21) ;  /* 0x0000000000047947 */ /* 0x000fea0003800000 */
.L_x_20:
[----:B------:R-:W-:Y:S06]  /*1770*/  BAR.SYNC.DEFER_BLOCKING 0x0 ;  /* 0x0000000000007b1d */ /* 0x000fec0000010000 */
.L_x_21:
[----:B------:R-:W-:Y:S05]  /*1780*/  BRA.U UP0, `(.L_x_22) ;  /* 0x0000001100b87547 */ /* 0x000fea000b800000 */
[----:B------:R-:W2:Y:S01]  /*1790*/  LDCU UR7, c[0x0][0x38c] ;  /* 0x00007180ff0777ac */ /* 0x000ea20008000800 */
[----:B------:R-:W3:Y:S01]  /*17a0*/  S2UR UR8, SR_CgaCtaId ;  /* 0x00000000000879c3 */ /* 0x000ee20000008800 */
[----:B------:R-:W-:Y:S01]  /*17b0*/  PLOP3.LUT P1, PT, PT, PT, UP3, 0x80, 0x8 ;  /* 0x000000000008781c */ /* 0x000fe20003f2f038 */
[----:B------:R-:W-:Y:S01]  /*17c0*/  IMAD.MOV.U32 R12, RZ, RZ, 0x1 ;  /* 0x00000001ff0c7424 */ /* 0x000fe200078e00ff */
[----:B------:R-:W-:Y:S01]  /*17d0*/  UISETP.NE.AND UP0, UPT, UR17, URZ, UPT ;  /* 0x000000ff1100728c */ /* 0x000fe2000bf05270 */
[----:B------:R-:W-:Y:S01]  /*17e0*/  ISETP.EQ.OR P2, PT, R0, RZ, P3 ;  /* 0x000000ff0000720c */ /* 0x000fe20001f42670 */
[----:B------:R-:W-:Y:S01]  /*17f0*/  UMOV UR21, 0x400 ;  /* 0x0000040000157882 */ /* 0x000fe20000000000 */
[----:B------:R-:W-:Y:S01]  /*1800*/  USHF.L.U32 UR5, UR32, 0x5, URZ ;  /* 0x0000000520057899 */ /* 0x000fe200080006ff */
[----:B------:R-:W-:Y:S01]  /*1810*/  PLOP3.LUT P1, PT, P1, PT, PT, 0x8, 0x80 ;  /* 0x000000000080781c */ /* 0x000fe20000f2e170 */
[----:B------:R-:W-:Y:S01]  /*1820*/  USEL UR25, UR48, 0x2, UP0 ;  /* 0x0000000230197887 */ /* 0x000fe20008000000 */
[----:B------:R-:W-:Y:S01]  /*1830*/  CS2R R10, SRZ ;  /* 0x00000000000a7805 */ /* 0x000fe2000001ff00 */
[----:B------:R-:W-:Y:S01]  /*1840*/  IMAD.MOV.U32 R9, RZ, RZ, RZ ;  /* 0x000000ffff097224 */ /* 0x000fe200078e00ff */
[----:B------:R-:W4:Y:S01]  /*1850*/  LDCU UR43, c[0x0][0x370] ;  /* 0x00006e00ff2b77ac */ /* 0x000f220008000800 */
[----:B------:R-:W-:Y:S01]  /*1860*/  IMAD.MOV.U32 R8, RZ, RZ, 0x1 ;  /* 0x00000001ff087424 */ /* 0x000fe200078e00ff */
[----:B------:R-:W1:Y:S01]  /*1870*/  LDCU.64 UR28, c[0x0][0x348] ;  /* 0x00006900ff1c77ac */ /* 0x000e620008000a00 */
[----:B--2---:R-:W-:-:S02]  /*1880*/  UIADD3 UR6, UPT, UPT, UR7, 0x3f, URZ ;  /* 0x0000003f07067890 */ /* 0x004fc4000fffe0ff */
[----:B------:R-:W-:Y:S02]  /*1890*/  UIADD3 UR49, UPT, UPT, UR7, 0x7e, URZ ;  /* 0x0000007e07317890 */ /* 0x000fe4000fffe0ff */
[----:B------:R-:W-:Y:S02]  /*18a0*/  USHF.R.S32.HI UR4, URZ, 0x1f, UR6 ;  /* 0x0000001fff047899 */ /* 0x000fe40008011406 */
[----:B---3--:R-:W-:Y:S02]  /*18b0*/  ULEA UR21, UR8, UR21, 0x18 ;  /* 0x0000001508157291 */ /* 0x008fe4000f8ec0ff */
[----:B------:R-:W-:Y:S02]  /*18c0*/  ULEA.HI UR4, UR4, UR6, URZ, 0x6 ;  /* 0x0000000604047291 */ /* 0x000fe4000f8f30ff */
[----:B------:R-:W-:Y:S02]  /*18d0*/  UIADD3 UR6, UPT, UPT, UR7, -0x1, URZ ;  /* 0xffffffff07067890 */ /* 0x000fe4000fffe0ff */
[----:B------:R-:W-:-:S02]  /*18e0*/  USHF.R.S32.HI UR45, URZ, 0x6, UR4 ;  /* 0x00000006ff2d7899 */ /* 0x000fc40008011404 */
[----:B------:R-:W-:Y:S02]  /*18f0*/  UISETP.GE.U32.AND UP1, UPT, UR6, -0x7f, UPT ;  /* 0xffffff810600788c */ /* 0x000fe4000bf26070 */
[----:B------:R-:W-:Y:S02]  /*1900*/  UISETP.LT.U32.AND UP0, UPT, UR45, 0x3, UPT ;  /* 0x000000032d00788c */ /* 0x000fe4000bf01070 */
[----:B------:R-:W-:Y:S02]  /*1910*/  ULEA UR38, UR31, UR21, 0x1 ;  /* 0x000000151f267291 */ /* 0x000fe4000f8e08ff */
[----:B------:R-:W-:Y:S02]  /*1920*/  USEL UR44, UR45, 0x3, UP0 ;  /* 0x000000032d2c7887 */ /* 0x000fe40008000000 */
[----:B------:R-:W-:Y:S02]  /*1930*/  ULEA UR37, UR30, UR21, 0x1 ;  /* 0x000000151e257291 */ /* 0x000fe4000f8e08ff */
[----:B------:R-:W-:-:S02]  /*1940*/  UIADD3 UR24, UPT, UPT, UR44, -0x1, URZ ;  /* 0xffffffff2c187890 */ /* 0x000fc4000fffe0ff */
[----:B------:R-:W-:Y:S01]  /*1950*/  @UP1 UIADD3 UR24, UPT, UPT, UR44, URZ, URZ ;  /* 0x000000ff2c181290 */ /* 0x000fe2000fffe0ff */
[----:B------:R-:W2:Y:S01]  /*1960*/  LDCU UR41, c[0x0][0x374] ;  /* 0x00006e80ff2977ac */ /* 0x000ea20008000800 */
[----:B------:R-:W-:Y:S02]  /*1970*/  ULOP3.LUT UR47, UR5, 0x20, URZ, 0xe2, !UPT ;  /* 0x00000020052f7892 */ /* 0x000fe4000f8ee2ff */
[----:B------:R-:W-:Y:S02]  /*1980*/  UIADD3 UR38, UPT, UPT, UR38, 0x4400, URZ ;  /* 0x0000440026267890 */ /* 0x000fe4000fffe0ff */
[----:B------:R-:W-:Y:S02]  /*1990*/  UIADD3 UR37, UPT, UPT, UR37, 0xa400, URZ ;  /* 0x0000a40025257890 */ /* 0x000fe4000fffe0ff */
[----:B------:R-:W-:Y:S02]  /*19a0*/  UIADD3 UR46, UPT, UPT, UR45, -UR44, URZ ;  /* 0x8000002c2d2e7290 */ /* 0x000fe4000fffe0ff */
[----:B------:R-:W-:Y:S01]  /*19b0*/  UIADD3 UR24, UPT, UPT, UR24, 0x1, URZ ;  /* 0x0000000118187890 */ /* 0x000fe2000fffe0ff */
[----:B-1--4-:R-:W-:-:S11]  /*19c0*/  UMOV UR7, URZ ;  /* 0x000000ff00077c82 */ /* 0x012fd60008000000 */
.L_x_42:
[----:B------:R-:W1:Y:S02]  /*19d0*/  S2UR UR4, SR_CgaCtaId ;  /* 0x00000000000479c3 */ /* 0x000e640000008800 */
[----:B-1----:R-:W-:-:S09]  /*19e0*/  UISETP.NE.AND UP0, UPT, UR4, URZ, UPT ;  /* 0x000000ff0400728c */ /* 0x002fd2000bf05270 */
[----:B------:R-:W-:Y:S05]  /*19f0*/  BRA.U UP0, `(.L_x_23) ;  /* 0x0000000100287547 */ /* 0x000fea000b800000 */
[----:B------:R-:W-:Y:S02]  /*1a00*/  LEA R0, R9, UR21, 0x3 ;  /* 0x0000001509007c11 */ /* 0x000fe4000f8e18ff */
[----:B------:R-:W-:-:S04]  /*1a10*/  SHF.L.U32 R2, R8, 0x1f, RZ ;  /* 0x0000001f08027819 */ /* 0x000fc800000006ff */
[----:B------:R-:W1:Y:S02]  /*1a20*/  SYNCS.PHASECHK.TRANS64.TRYWAIT P0, [R0+URZ+0xf0], R2 ;  /* 0x0000f002000075a7 */ /* 0x000e6400080011ff */
[----:B-1----:R-:W-:Y:S05]  /*1a30*/  @!P0 BRA `(.L_x_24) ;  /* 0x0000006c00188947 */ /* 0x002fea0003800000 */
.L_x_137:
[----:B------:R-:W-:Y:S01]  /*1a40*/  VIADD R9, R9, 0x1 ;  /* 0x0000000109097836 */ /* 0x000fe20000000000 */
[----:B------:R1:W-:Y:S04]  /*1a50*/  SYNCS.ARRIVE.TRANS64.A1T0 RZ, [R0+URZ+0xe0], RZ ;  /* 0x0000e0ff00ff79a7 */ /* 0x0003e800081000ff */
[----:B------:R-:W-:-:S04]  /*1a60*/  ISETP.NE.AND P0, PT, R9, 0x2, PT ;  /* 0x000000020900780c */ /* 0x000fc80003f05270 */
[----:B------:R-:W-:Y:S02]  /*1a70*/  SEL R9, R9, RZ, P0 ;  /* 0x000000ff09097207 */ /* 0x000fe40000000000 */
[----:B-1----:R-:W-:-:S04]  /*1a80*/  SEL R0, RZ, 0x1, P0 ;  /* 0x00000001ff007807 */ /* 0x002fc80000000000 */
[----:B------:R-:W-:-:S07]  /*1a90*/  LOP3.LUT R8, R8, R0, RZ, 0x3c, !PT ;  /* 0x0000000008087212 */ /* 0x000fce00078e3cff */
.L_x_23:
[----:B------:R-:W-:Y:S01]  /*1aa0*/  ULEA UR4, UR7, UR21, 0x3 ;  /* 0x0000001507047291 */ /* 0x000fe2000f8e18ff */
[----:B------:R-:W-:Y:S01]  /*1ab0*/  SHF.L.U32 R0, R12, 0x1f, RZ ;  /* 0x0000001f0c007819 */ /* 0x000fe200000006ff */
[----:B------:R-:W-:Y:S02]  /*1ac0*/  UISETP.GE.U32.AND UP0, UPT, UR49, 0x7f, UPT ;  /* 0x0000007f3100788c */ /* 0x000fe4000bf06070 */
[----:B------:R-:W-:Y:S02]  /*1ad0*/  ULEA UR11, UR20, UR50, 0x1 ;  /* 0x00000032140b7291 */ /* 0x000fe4000f8e08ff */
[----:B------:R-:W-:Y:S02]  /*1ae0*/  ULEA UR35, UR16, UR47, 0x6 ;  /* 0x0000002f10237291 */ /* 0x000fe4000f8e30ff */
[----:B------:R-:W-:Y:S01]  /*1af0*/  USHF.L.U32 UR11, UR11, 0x6, URZ ;  /* 0x000000060b0b7899 */ /* 0x000fe200080006ff */
[----:B------:R1:W3:Y:S01]  /*1b00*/  SYNCS.PHASECHK.TRANS64.TRYWAIT P0, [UR4+0x18], R0 ;  /* 0x00001800ff0075a7 */ /* 0x0002e20008001104 */
[----:B------:R-:W-:Y:S01]  /*1b10*/  UMOV UR6, URZ ;  /* 0x000000ff00067c82 */ /* 0x000fe20008000000 */
[----:B------:R-:W-:Y:S09]  /*1b20*/  BRA.U !UP0, `(.L_x_25) ;  /* 0x0000000108c87547 */ /* 0x000ff2000b800000 */
[----:B------:R-:W-:Y:S01]  /*1b30*/  UMOV UR13, URZ ;  /* 0x000000ff000d7c82 */ /* 0x000fe20008000000 */
[----:B------:R-:W-:-:S05]  /*1b40*/  UMOV UR4, UR7 ;  /* 0x0000000700047c82 */ /* 0x000fca0008000000 */
.L_x_31:
[----:B------:R-:W-:Y:S01]  /*1b50*/  ULEA UR33, UR4, UR21, 0x3 ;  /* 0x0000001504217291 */ /* 0x000fe2000f8e18ff */
[----:B---3--:R-:W-:Y:S01]  /*1b60*/  @!P3 MOV R2, 0x6000 ;  /* 0x000060000002b802 */ /* 0x008fe20000000f00 */
[----:B-1-3--:R-:W-:Y:S10]  /*1b70*/  @P0 BRA `(.L_x_26) ;  /* 0x00000000000c0947 */ /* 0x00aff40003800000 */
[----:B------:R-:W-:-:S04]  /*1b80*/  SHF.L.U32 R3, R12, 0x1f, RZ ;  /* 0x0000001f0c037819 */ /* 0x000fc800000006ff */
[----:B------:R-:W3:Y:S02]  /*1b90*/  SYNCS.PHASECHK.TRANS64.TRYWAIT P0, [UR33+0x18], R3 ;  /* 0x00001803ff0075a7 */ /* 0x000ee40008001121 */
[----:B---3--:R-:W-:Y:S05]  /*1ba0*/  @!P0 BRA `(.L_x_27) ;  /* 0x0000006800d08947 */ /* 0x008fea0003800000 */
.L_x_26:
[----:B------:R3:W-:Y:S01]  /*1bb0*/  @!P3 SYNCS.ARRIVE.TRANS64 RZ, [UR33], R2 ;  /* 0x00000002ffffb9a7 */ /* 0x0007e20008000021 */
[----:B------:R-:W-:-:S04]  /*1bc0*/  ULOP3.LUT UR5, UR25, 0x2, URZ, 0xfc, !UPT ;  /* 0x0000000219057892 */ /* 0x000fc8000f8efcff */
[----:B------:R-:W-:-:S09]  /*1bd0*/  UISETP.NE.AND UP0, UPT, UR5, 0x2, UPT ;  /* 0x000000020500788c */ /* 0x000fd2000bf05270 */
[----:B------:R-:W-:Y:S05]  /*1be0*/  BRA.U UP0, `(.L_x_28) ;  /* 0x0000000100047547 */ /* 0x000fea000b800000 */
[----:B--2---:R-:W-:Y:S05]  /*1bf0*/  BPT.TRAP 0x1 ;  /* 0x000000040000795c */ /* 0x004fea0000300000 */
.L_x_28:
[----:B------:R-:W-:Y:S04]  /*1c00*/  BSSY.RECONVERGENT B0, `(.L_x_29) ;  /* 0x0000003000007945 */ /* 0x000fe80003800200 */
[----:B------:R-:W-:Y:S05]  /*1c10*/  @P2 BRA `(.L_x_30) ;  /* 0x0000000000042947 */ /* 0x000fea0003800000 */
[----:B--2---:R-:W-:Y:S05]  /*1c20*/  BPT.TRAP 0x1 ;  /* 0x000000040000795c */ /* 0x004fea0000300000 */
.L_x_30:
[----:B--2---:R-:W-:Y:S05]  /*1c30*/  BSYNC.RECONVERGENT B0 ;  /* 0x0000000000007941 */ /* 0x004fea0003800200 */
.L_x_29:
[----:B------:R-:W-:Y:S02]  /*1c40*/  UIADD3 UR5, UPT, UPT, UR4, 0x1, URZ ;  /* 0x0000000104057890 */ /* 0x000fe4000fffe0ff */
[----:B------:R-:W-:Y:S02]  /*1c50*/  USHF.L.U32 UR34, UR13, 0x6, URZ ;  /* 0x000000060d227899 */ /* 0x000fe400080006ff */
[----:B------:R-:W-:Y:S02]  /*1c60*/  UISETP.NE.AND UP0, UPT, UR5, 0x3, UPT ;  /* 0x000000030500788c */ /* 0x000fe4000bf05270 */
[----:B------:R-:W-:Y:S02]  /*1c70*/  UIADD3 UR13, UPT, UPT, UR13, 0x1, URZ ;  /* 0x000000010d0d7890 */ /* 0x000fe4000fffe0ff */
[----:B------:R-:W-:Y:S02]  /*1c80*/  USEL UR6, URZ, 0x1, UP0 ;  /* 0x00000001ff067887 */ /* 0x000fe40008000000 */
[----:B------:R-:W-:-:S02]  /*1c90*/  USEL UR7, UR5, URZ, UP0 ;  /* 0x000000ff05077287 */ /* 0x000fc40008000000 */
[----:B------:R-:W-:Y:S02]  /*1ca0*/  UIADD3 UR14, UP1, UPT, UR28, 0x80, URZ ;  /* 0x000000801c0e7890 */ /* 0x000fe4000ff3e0ff */
[----:B------:R-:W-:Y:S01]  /*1cb0*/  ULEA UR5, UR7, UR21, 0x3 ;  /* 0x0000001507057291 */ /* 0x000fe2000f8e18ff */
[----:B------:R-:W-:Y:S01]  /*1cc0*/  LOP3.LUT R12, R12, UR6, RZ, 0x3c, !PT ;  /* 0x000000060c0c7c12 */ /* 0x000fe2000f8e3cff */
[----:B------:R-:W-:Y:S02]  /*1cd0*/  ULEA UR6, UR4, UR31, 0xc ;  /* 0x0000001f04067291 */ /* 0x000fe4000f8e60ff */
[----:B------:R-:W-:Y:S01]  /*1ce0*/  UIADD3.X UR15, UPT, UPT, URZ, UR29, URZ, UP1, !UPT ;  /* 0x0000001dff0f7290 */ /* 0x000fe20008ffe4ff */
[----:B-1----:R-:W-:Y:S01]  /*1cf0*/  SHF.L.U32 R0, R12, 0x1f, RZ ;  /* 0x0000001f0c007819 */ /* 0x002fe200000006ff */
[----:B------:R-:W-:Y:S02]  /*1d00*/  ULEA UR6, UR6, UR21, 0x1 ;  /* 0x0000001506067291 */ /* 0x000fe4000f8e08ff */
[----:B------:R-:W-:Y:S01]  /*1d10*/  UPRMT UR16, URZ, 0x5410, UR27 ;  /* 0x00005410ff107896 */ /* 0x000fe2000800001b */
[----:B------:R4:W1:Y:S01]  /*1d20*/  SYNCS.PHASECHK.TRANS64.TRYWAIT P0, [UR5+0x18], R0 ;  /* 0x00001800ff0075a7 */ /* 0x0008620008001105 */
[----:B------:R-:W-:-:S02]  /*1d30*/  ULEA UR5, UR4, UR30, 0xd ;  /* 0x0000001e04057291 */ /* 0x000fc4000f8e68ff */
[----:B------:R-:W-:Y:S02]  /*1d40*/  UIADD3 UR4, UP0, UPT, UR28, 0x180, URZ ;  /* 0x000001801c047890 */ /* 0x000fe4000ff1e0ff */
[----:B------:R-:W-:Y:S02]  /*1d50*/  ULEA UR5, UR5, UR21, 0x1 ;  /* 0x0000001505057291 */ /* 0x000fe4000f8e08ff */
[----:B------:R-:W-:Y:S02]  /*1d60*/  UIADD3 UR32, UPT, UPT, UR6, 0x4400, URZ ;  /* 0x0000440006207890 */ /* 0x000fe4000fffe0ff */
[----:B------:R-:W-:Y:S02]  /*1d70*/  UIADD3 UR8, UPT, UPT, UR5, 0xa400, URZ ;  /* 0x0000a40005087890 */ /* 0x000fe4000fffe0ff */
[----:B------:R-:W-:Y:S02]  /*1d80*/  UIADD3.X UR5, UPT, UPT, URZ, UR29, URZ, UP0, !UPT ;  /* 0x0000001dff057290 */ /* 0x000fe400087fe4ff */
[----:B------:R-:W-:-:S02]  /*1d90*/  UISETP.NE.AND UP0, UPT, UR13, UR24, UPT ;  /* 0x000000180d00728c */ /* 0x000fc4000bf05270 */
[----:B------:R-:W-:Y:S01]  /*1da0*/  UPRMT UR6, URZ, 0x5410, UR26 ;  /* 0x00005410ff067896 */ /* 0x000fe2000800001a */
[----:B------:R-:W-:Y:S01]  /*1db0*/  UMOV UR18, 0x0 ;  /* 0x0000000000127882 */ /* 0x000fe20000000000 */
[----:B------:R-:W-:Y:S01]  /*1dc0*/  UMOV UR19, 0x10000000 ;  /* 0x1000000000137882 */ /* 0x000fe20000000000 */
[----:B------:R-:W-:Y:S01]  /*1dd0*/  UMOV UR12, UR36 ;  /* 0x00000024000c7c82 */ /* 0x000fe20008000000 */
[----:B------:R-:W-:Y:S01]  /*1de0*/  UMOV UR9, UR33 ;  /* 0x0000002100097c82 */ /* 0x000fe20008000000 */
[----:B------:R-:W-:Y:S01]  /*1df0*/  UMOV UR10, UR34 ;  /* 0x00000022000a7c82 */ /* 0x000fe20008000000 */
[----:B------:R-:W-:Y:S03]  /*1e00*/  UTMALDG.3D.MULTICAST [UR32], [UR14], UR16, desc[UR18] ;  /* 0x000012200e0073b4 */ /* 0x000fe60008011810 */
[----:B------:R2:W-:Y:S02]  /*1e10*/  UTMALDG.3D.MULTICAST [UR8], [UR4], UR6, desc[UR18] ;  /* 0x00001208040073b4 */ /* 0x0005e40008011806 */
[----:B--2---:R-:W-:Y:S01]  /*1e20*/  UMOV UR6, UR24 ;  /* 0x0000001800067c82 */ /* 0x004fe20008000000 */
[----:B------:R-:W-:Y:S01]  /*1e30*/  UMOV UR4, UR7 ;  /* 0x0000000700047c82 */ /* 0x000fe20008000000 */
[----:B----4-:R-:W-:Y:S05]  /*1e40*/  BRA.U UP0, `(.L_x_31) ;  /* 0xfffffffd00407547 */ /* 0x010fea000b83ffff */
.L_x_25:
[----:B------:R-:W-:Y:S01]  /*1e50*/  ULEA UR4, UR7, UR21, 0x3 ;  /* 0x0000001507047291 */ /* 0x000fe2000f8e18ff */
[----:B-1----:R-:W-:Y:S01]  /*1e60*/  SHF.L.U32 R0, R12, 0x1f, RZ ;  /* 0x0000001f0c007819 */ /* 0x002fe200000006ff */
[----:B------:R-:W-:Y:S01]  /*1e70*/  @!P1 SYNCS.ARRIVE.TRANS64.A1T0 RZ, [UR21+0x78], RZ ;  /* 0x000078ffffff99a7 */ /* 0x000fe20008100015 */
[----:B------:R-:W-:-:S06]  /*1e80*/  UISETP.GT.AND UP0, UPT, UR45, UR44, UPT ;  /* 0x0000002c2d00728c */ /* 0x000fcc000bf04270 */
[----:B---3--:R1:W3:Y:S03]  /*1e90*/  SYNCS.PHASECHK.TRANS64.TRYWAIT P0, [UR4+0x18], R0 ;  /* 0x00001800ff0075a7 */ /* 0x0082e60008001104 */
[----:B------:R-:W-:Y:S05]  /*1ea0*/  BRA.U !UP0, `(.L_x_32) ;  /* 0x0000000108bc7547 */ /* 0x000fea000b800000 */
[----:B------:R-:W-:Y:S01]  /*1eb0*/  UIADD3 UR13, UPT, UPT, UR46, UR6, URZ ;  /* 0x000000062e0d7290 */ /* 0x000fe2000fffe0ff */
[----:B------:R-:W-:-:S11]  /*1ec0*/  UMOV UR4, UR7 ;  /* 0x0000000700047c82 */ /* 0x000fd60008000000 */
.L_x_38:
[----:B------:R-:W-:Y:S01]  /*1ed0*/  ULEA UR17, UR4, UR21, 0x3 ;  /* 0x0000001504117291 */ /* 0x000fe2000f8e18ff */
[----:B---3--:R-:W-:Y:S01]  /*1ee0*/  @!P3 MOV R2, 0x6000 ;  /* 0x000060000002b802 */ /* 0x008fe20000000f00 */
[----:B-1-3--:R-:W-:Y:S10]  /*1ef0*/  @P0 BRA `(.L_x_33) ;  /* 0x00000000000c0947 */ /* 0x00aff40003800000 */
[----:B------:R-:W-:-:S04]  /*1f00*/  SHF.L.U32 R3, R12, 0x1f, RZ ;  /* 0x0000001f0c037819 */ /* 0x000fc800000006ff */
[----:B------:R-:W3:Y:S02]  /*1f10*/  SYNCS.PHASECHK.TRANS64.TRYWAIT P0, [UR17+0x18], R3 ;  /* 0x00001803ff0075a7 */ /* 0x000ee40008001111 */
[----:B---3--:R-:W-:Y:S05]  /*1f20*/  @!P0 BRA `(.L_x_34) ;  /* 0x0000006800088947 */ /* 0x008fea0003800000 */
.L_x_33:
[----:B------:R3:W-:Y:S01]  /*1f30*/  @!P3 SYNCS.ARRIVE.TRANS64 RZ, [UR17], R2 ;  /* 0x00000002ffffb9a7 */ /* 0x0007e20008000011 */
[----:B------:R-:W-:-:S04]  /*1f40*/  ULOP3.LUT UR5, UR25, 0x2, URZ, 0xfc, !UPT ;  /* 0x0000000219057892 */ /* 0x000fc8000f8efcff */
[----:B------:R-:W-:-:S09]  /*1f50*/  UISETP.NE.AND UP0, UPT, UR5, 0x2, UPT ;  /* 0x000000020500788c */ /* 0x000fd2000bf05270 */
[----:B------:R-:W-:Y:S05]  /*1f60*/  BRA.U UP0, `(.L_x_35) ;  /* 0x0000000100047547 */ /* 0x000fea000b800000 */
[----:B--2---:R-:W-:Y:S05]  /*1f70*/  BPT.TRAP 0x1 ;  /* 0x000000040000795c */ /* 0x004fea0000300000 */
.L_x_35:
[----:B------:R-:W-:Y:S04]  /*1f80*/  BSSY.RECONVERGENT B0, `(.L_x_36) ;  /* 0x0000003000007945 */ /* 0x000fe80003800200 */
[----:B------:R-:W-:Y:S05]  /*1f90*/  @P2 BRA `(.L_x_37) ;  /* 0x0000000000042947 */ /* 0x000fea0003800000 */
[----:B--2---:R-:W-:Y:S05]  /*1fa0*/  BPT.TRAP 0x1 ;  /* 0x000000040000795c */ /* 0x004fea0000300000 */
.L_x_37:
[----:B--2---:R-:W-:Y:S05]  /*1fb0*/  BSYNC.RECONVERGENT B0 ;  /* 0x0000000000007941 */ /* 0x004fea0003800200 */
.L_x_36:
[----:B------:R-:W-:Y:S02]  /*1fc0*/  UIADD3 UR5, UPT, UPT, UR4, 0x1, URZ ;  /* 0x0000000104057890 */ /* 0x000fe4000fffe0ff */
[----:B------:R-:W-:Y:S02]  /*1fd0*/  UIADD3 UR14, UP1, UPT, UR28, 0x80, URZ ;  /* 0x000000801c0e7890 */ /* 0x000fe4000ff3e0ff */
[----:B------:R-:W-:Y:S02]  /*1fe0*/  UISETP.NE.AND UP0, UPT, UR5, 0x3, UPT ;  /* 0x000000030500788c */ /* 0x000fe4000bf05270 */
[----:B------:R-:W-:Y:S02]  /*1ff0*/  ULEA UR16, UR4, UR38, 0xd ;  /* 0x0000002604107291 */ /* 0x000fe4000f8e68ff */
[----:B------:R-:W-:Y:S02]  /*2000*/  USEL UR8, URZ, 0x1, UP0 ;  /* 0x00000001ff087887 */ /* 0x000fe40008000000 */
[----:B------:R-:W-:-:S02]  /*2010*/  USEL UR7, UR5, URZ, UP0 ;  /* 0x000000ff05077287 */ /* 0x000fc40008000000 */
[----:B------:R-:W-:Y:S02]  /*2020*/  UIADD3 UR22, UP0, UPT, UR28, 0x180, URZ ;  /* 0x000001801c167890 */ /* 0x000fe4000ff1e0ff */
[----:B------:R-:W-:Y:S01]  /*2030*/  ULEA UR5, UR7, UR21, 0x3 ;  /* 0x0000001507057291 */ /* 0x000fe2000f8e18ff */
[----:B------:R-:W-:Y:S01]  /*2040*/  LOP3.LUT R12, R12, UR8, RZ, 0x3c, !PT ;  /* 0x000000080c0c7c12 */ /* 0x000fe2000f8e3cff */
[----:B------:R-:W-:Y:S02]  /*2050*/  ULEA UR8, UR4, UR37, 0xe ;  /* 0x0000002504087291 */ /* 0x000fe4000f8e70ff */
[----:B------:R-:W-:Y:S01]  /*2060*/  USHF.L.U32 UR18, UR6, 0x6, URZ ;  /* 0x0000000606127899 */ /* 0x000fe200080006ff */
[----:B-1----:R-:W-:Y:S01]  /*2070*/  SHF.L.U32 R0, R12, 0x1f, RZ ;  /* 0x0000001f0c007819 */ /* 0x002fe200000006ff */
[----:B------:R-:W-:Y:S02]  /*2080*/  UPRMT UR4, URZ, 0x5410, UR27 ;  /* 0x00005410ff047896 */ /* 0x000fe4000800001b */
[----:B------:R-:W-:Y:S01]  /*2090*/  UIADD3.X UR15, UPT, UPT, URZ, UR29, URZ, UP1, !UPT ;  /* 0x0000001dff0f7290 */ /* 0x000fe20008ffe4ff */
[----:B------:R4:W1:Y:S01]  /*20a0*/  SYNCS.PHASECHK.TRANS64.TRYWAIT P0, [UR5+0x18], R0 ;  /* 0x00001800ff0075a7 */ /* 0x0008620008001105 */
[----:B------:R-:W-:-:S02]  /*20b0*/  UPRMT UR5, URZ, 0x5410, UR26 ;  /* 0x00005410ff057896 */ /* 0x000fc4000800001a */
[----:B------:R-:W-:Y:S01]  /*20c0*/  UIADD3.X UR23, UPT, UPT, URZ, UR29, URZ, UP0, !UPT ;  /* 0x0000001dff177290 */ /* 0x000fe200087fe4ff */
[----:B------:R-:W-:Y:S01]  /*20d0*/  UMOV UR32, 0x0 ;  /* 0x0000000000207882 */ /* 0x000fe20000000000 */
[----:B------:R-:W-:Y:S01]  /*20e0*/  UMOV UR33, 0x10000000 ;  /* 0x1000000000217882 */ /* 0x000fe20000000000 */
[----:B------:R-:W-:Y:S01]  /*20f0*/  UMOV UR19, UR35 ;  /* 0x0000002300137c82 */ /* 0x000fe20008000000 */
[----:B------:R-:W-:Y:S01]  /*2100*/  UMOV UR20, UR36 ;  /* 0x0000002400147c82 */ /* 0x000fe20008000000 */
[----:B------:R-:W-:Y:S01]  /*2110*/  UMOV UR12, UR36 ;  /* 0x00000024000c7c82 */ /* 0x000fe20008000000 */
[----:B------:R-:W-:Y:S01]  /*2120*/  UMOV UR9, UR17 ;  /* 0x0000001100097c82 */ /* 0x000fe20008000000 */
[----:B------:R-:W-:Y:S01]  /*2130*/  UMOV UR10, UR18 ;  /* 0x00000012000a7c82 */ /* 0x000fe20008000000 */
[----:B------:R2:W-:Y:S01]  /*2140*/  UTMALDG.3D.MULTICAST [UR16], [UR14], UR4, desc[UR32] ;  /* 0x000020100e0073b4 */ /* 0x0005e20008011804 */
[----:B------:R-:W-:-:S04]  /*2150*/  UIADD3 UR6, UPT, UPT, UR6, 0x1, URZ ;  /* 0x0000000106067890 */ /* 0x000fc8000fffe0ff */
[----:B------:R-:W-:Y:S01]  /*2160*/  UISETP.NE.AND UP0, UPT, UR6, UR13, UPT ;  /* 0x0000000d0600728c */ /* 0x000fe2000bf05270 */
[----:B------:R4:W-:Y:S01]  /*2170*/  UTMALDG.3D.MULTICAST [UR8], [UR22], UR5, desc[UR32] ;  /* 0x00002008160073b4 */ /* 0x0009e20008011805 */
[----:B--2---:R-:W-:-:S07]  /*2180*/  UMOV UR4, UR7 ;  /* 0x0000000700047c82 */ /* 0x004fce0008000000 */
[----:B----4-:R-:W-:Y:S05]  /*2190*/  BRA.U UP0, `(.L_x_38) ;  /* 0xfffffffd004c7547 */ /* 0x010fea000b83ffff */
.L_x_32:
[C---:B------:R-:W-:Y:S01]  /*21a0*/  LEA R3, R11.reuse, UR21, 0x3 ;  /* 0x000000150b037c11 */ /* 0x040fe2000f8e18ff */
[----:B------:R-:W-:Y:S01]  /*21b0*/  NOP ;  /* 0x0000000000007918 */ /* 0x000fe20000000000 */
[----:B-1----:R-:W-:Y:S02]  /*21c0*/  SHF.L.U32 R0, R10, 0x1f, RZ ;  /* 0x0000001f0a007819 */ /* 0x002fe400000006ff */
[----:B------:R-:W-:Y:S02]  /*21d0*/  LEA R4, R11, UR21, 0x4 ;  /* 0x000000150b047c11 */ /* 0x000fe4000f8e20ff */
[----:B---3--:R-:W1:Y:S02]  /*21e0*/  SYNCS.PHASECHK.TRANS64.TRYWAIT P0, [R3+URZ+0x80], R0 ;  /* 0x00008000030075a7 */ /* 0x008e6400080011ff */
[----:B-1----:R-:W-:Y:S05]  /*21f0*/  @!P0 BRA `(.L_x_39) ;  /* 0x00000064006c8947 */ /* 0x002fea0003800000 */
.L_x_140:
[----:B------:R-:W3:Y:S01]  /*2200*/  LDS.128 R4, [R4+0x110] ;  /* 0x0001100004047984 */ /* 0x000ee20000000c00 */
[----:B------:R-:W-:Y:S01]  /*2210*/  UISETP.GE.AND UP0, UPT, UR42, 0x1, UPT ;  /* 0x000000012a00788c */ /* 0x000fe2000bf06270 */
[----:B------:R-:W-:Y:S01]  /*2220*/  @!PT LDS RZ, [RZ] ;  /* 0x00000000fffff984 */ /* 0x000fe20000000800 */
[----:B------:R-:W-:Y:S01]  /*2230*/  @!PT LDS RZ, [RZ] ;  /* 0x00000000fffff984 */ /* 0x000fe20000000800 */
[----:B------:R-:W-:Y:S01]  /*2240*/  @!PT LDS RZ, [RZ] ;  /* 0x00000000fffff984 */ /* 0x000fe20000000800 */
[----:B------:R-:W-:Y:S01]  /*2250*/  @!PT LDS RZ, [RZ] ;  /* 0x00000000fffff984 */ /* 0x000fe20000000800 */
[----:B------:R4:W-:Y:S06]  /*2260*/  MEMBAR.ALL.CTA ;  /* 0x0000000000007992 */ /* 0x0009ec0000008000 */
[----:B----4-:R-:W4:Y:S01]  /*2270*/  FENCE.VIEW.ASYNC.S ;  /* 0x00000000000073c6 */ /* 0x010f220000000000 */
[----:B---3--:R-:W-:-:S13]  /*2280*/  LOP3.LUT P0, RZ, R6, 0x1, RZ, 0xc0, !PT ;  /* 0x0000000106ff7812 */ /* 0x008fda000780c0ff */
[----:B----4-:R-:W-:Y:S01]  /*2290*/  VOTEU.ANY UP1, P0 ;  /* 0x0000000000ff7886 */ /* 0x010fe20000020100 */
[----:B------:R-:W-:-:S13]  /*22a0*/  PLOP3.LUT P0, PT, PT, PT, UP1, 0x80, 0x8 ;  /* 0x000000000008781c */ /* 0x000fda0003f0f018 */
[----:B-1----:R-:W-:Y:S02]  /*22b0*/  @P0 LOP3.LUT R0, R5, 0xffff, RZ, 0xc0, !PT ;  /* 0x0000ffff05000812 */ /* 0x002fe400078ec0ff */
[----:B------:R-:W-:Y:S02]  /*22c0*/  @P0 MOV R2, R4 ;  /* 0x0000000400020202 */ /* 0x000fe40000000f00 */
[----:B------:R-:W-:Y:S01]  /*22d0*/  @P0 R2UR UR5, R0 ;  /* 0x00000000000502ca */ /* 0x000fe200000e0000 */
[----:B------:R-:W-:Y:S01]  /*22e0*/  VIADD R0, R3, 0x90 ;  /* 0x0000009003007836 */ /* 0x000fe20000000000 */
[----:B------:R-:W-:Y:S02]  /*22f0*/  @P0 SHF.R.U32.HI R4, RZ, 0x10, R5 ;  /* 0x00000010ff040819 */ /* 0x000fe40000011605 */
[----:B------:R-:W-:Y:S02]  /*2300*/  @P0 R2UR UR6, R2 ;  /* 0x00000000020602ca */ /* 0x000fe400000e0000 */
[----:B------:R-:W-:-:S02]  /*2310*/  PRMT R0, RZ, 0x654, R0 ;  /* 0x00000654ff007816 */ /* 0x000fc40000000000 */
[----:B------:R-:W-:Y:S02]  /*2320*/  @P0 R2UR UR4, R4 ;  /* 0x00000000040402ca */ /* 0x000fe400000e0000 */
[----:B------:R1:W-:Y:S03]  /*2330*/  SYNCS.ARRIVE.TRANS64.RED.A1T0 RZ, [R0+URZ], RZ ;  /* 0x000000ff00ff79a7 */ /* 0x0003e600081004ff */
[----:B------:R-:W-:-:S04]  /*2340*/  @UP1 UMOV UR39, UR5 ;  /* 0x0000000500271c82 */ /* 0x000fc80008000000 */
[----:B------:R-:W-:-:S04]  /*2350*/  @UP1 UMOV UR40, UR6 ;  /* 0x0000000600281c82 */ /* 0x000fc80008000000 */
[----:B------:R-:W-:Y:S01]  /*2360*/  @UP1 UMOV UR36, UR4 ;  /* 0x0000000400241c82 */ /* 0x000fe20008000000 */
[----:B------:R-:W-:Y:S05]  /*2370*/  BRA.U !UP0, `(.L_x_40) ;  /* 0x0000000108d47547 */ /* 0x000fea000b800000 */
[----:B------:R-:W2:Y:S01]  /*2380*/  LDCU.128 UR12, c[0x0][0xb10] ;  /* 0x00016200ff0c77ac */ /* 0x000ea20008000c00 */
[----:B------:R-:W3:Y:S01]  /*2390*/  LDCU UR22, c[0x0][0xb20] ;  /* 0x00016400ff1677ac */ /* 0x000ee20008000800 */
[----:B------:R-:W4:Y:S01]  /*23a0*/  LDCU UR20, c[0x0][0xb0c] ;  /* 0x00016180ff1477ac */ /* 0x000f220008000800 */
[----:B------:R-:W1:Y:S01]  /*23b0*/  LDCU.64 UR8, c[0x0][0xb28] ;  /* 0x00016500ff0877ac */ /* 0x000e620008000a00 */
[----:B------:R-:W-:Y:S02]  /*23c0*/  UISETP.NE.AND UP3, UPT, UR42, 0x1, UPT ;  /* 0x000000012a00788c */ /* 0x000fe4000bf65270 */
[----:B--2---:R-:W-:Y:S02]  /*23d0*/  UIMAD.WIDE.U32 UR10, UR41, UR15, URZ ;  /* 0x0000000f290a72a5 */ /* 0x004fe4000f8e00ff */
[----:B------:R-:W-:Y:S02]  /*23e0*/  UIMAD.WIDE.U32 UR4, UR43, UR12, URZ ;  /* 0x0000000c2b0472a5 */ /* 0x000fe4000f8e00ff */
[----:B------:R-:W-:-:S02]  /*23f0*/  UISETP.NE.AND UP0, UPT, UR14, 0x1, UPT ;  /* 0x000000010e00788c */ /* 0x000fc4000bf05270 */
[----:B------:R-:W-:Y:S01]  /*2400*/  UIMAD.WIDE.U32 UR18, UR39, UR15, URZ ;  /* 0x0000000f271272a5 */ /* 0x000fe2000f8e00ff */
[----:B------:R-:W-:Y:S02]  /*2410*/  UMOV UR10, UR11 ;  /* 0x0000000b000a7c82 */ /* 0x000fe40008000000 */
[----:B------:R-:W-:Y:S01]  /*2420*/  UMOV UR4, UR5 ;  /* 0x0000000500047c82 */ /* 0x000fe20008000000 */
[----:B---3--:R-:W-:Y:S02]  /*2430*/  USHF.R.U32.HI UR10, URZ, UR22, UR10 ;  /* 0x00000016ff0a7299 */ /* 0x008fe4000801160a */
[----:B----4-:R-:W-:Y:S02]  /*2440*/  UISETP.NE.AND UP2, UPT, UR20, 0x1, UPT ;  /* 0x000000011400788c */ /* 0x010fe4000bf45270 */
[----:B------:R-:W-:Y:S02]  /*2450*/  USHF.R.U32.HI UR4, URZ, UR13, UR4 ;  /* 0x0000000dff047299 */ /* 0x000fe40008011604 */
[----:B------:R-:W-:-:S02]  /*2460*/  USEL UR5, UR41, UR10, !UP0 ;  /* 0x0000000a29057287 */ /* 0x000fc4000c000000 */
[----:B------:R-:W-:Y:S02]  /*2470*/  USEL UR6, UR43, UR4, !UP2 ;  /* 0x000000042b067287 */ /* 0x000fe4000d000000 */
[----:B-1----:R-:W-:Y:S01]  /*2480*/  UIMAD.WIDE.U32 UR10, UR5, UR8, URZ ;  /* 0x00000008050a72a5 */ /* 0x002fe2000f8e00ff */
[----:B------:R-:W-:Y:S01]  /*2490*/  UMOV UR4, UR19 ;  /* 0x0000001300047c82 */ /* 0x000fe20008000000 */
[----:B------:R-:W-:Y:S02]  /*24a0*/  UIMAD.WIDE.U32 UR16, UR40, UR12, URZ ;  /* 0x0000000c281072a5 */ /* 0x000fe4000f8e00ff */
[----:B------:R-:W-:-:S03]  /*24b0*/  UIMAD.WIDE.U32 UR18, UR6, UR8, URZ ;  /* 0x00000008061272a5 */ /* 0x000fc6000f8e00ff */
[----:B------:R-:W-:Y:S01]  /*24c0*/  UMOV UR10, UR11 ;  /* 0x0000000b000a7c82 */ /* 0x000fe20008000000 */
[----:B------:R-:W-:Y:S02]  /*24d0*/  USHF.R.U32.HI UR4, URZ, UR22, UR4 ;  /* 0x00000016ff047299 */ /* 0x000fe40008011604 */
[----:B------:R-:W-:Y:S01]  /*24e0*/  @UP3 USHF.R.U32.HI UR5, URZ, UR9, UR10 ;  /* 0x00000009ff053299 */ /* 0x000fe2000801160a */
[----:B------:R-:W-:Y:S01]  /*24f0*/  UMOV UR16, UR17 ;  /* 0x0000001100107c82 */ /* 0x000fe20008000000 */
[----:B------:R-:W-:Y:S01]  /*2500*/  UMOV UR18, UR19 ;  /* 0x0000001300127c82 */ /* 0x000fe20008000000 */
[----:B------:R-:W-:Y:S02]  /*2510*/  USHF.R.U32.HI UR13, URZ, UR13, UR16 ;  /* 0x0000000dff0d7299 */ /* 0x000fe40008011610 */
[----:B------:R-:W-:Y:S02]  /*2520*/  USEL UR4, UR39, UR4, !UP0 ;  /* 0x0000000427047287 */ /* 0x000fe4000c000000 */
[----:B------:R-:W-:-:S02]  /*2530*/  @UP3 USHF.R.U32.HI UR6, URZ, UR9, UR18 ;  /* 0x00000009ff063299 */ /* 0x000fc40008011612 */
[----:B------:R-:W-:Y:S02]  /*2540*/  UIMAD UR10, UR42, UR5, URZ ;  /* 0x000000052a0a72a4 */ /* 0x000fe4000f8e02ff */
[----:B------:R-:W-:Y:S02]  /*2550*/  USEL UR5, UR40, UR13, !UP2 ;  /* 0x0000000d28057287 */ /* 0x000fe4000d000000 */
[----:B------:R-:W-:Y:S02]  /*2560*/  UIMAD UR12, UR42, UR6, URZ ;  /* 0x000000062a0c72a4 */ /* 0x000fe4000f8e02ff */
[----:B------:R-:W-:Y:S02]  /*2570*/  UISETP.GE.AND UP0, UPT, UR4, UR10, UPT ;  /* 0x0000000a0400728c */ /* 0x000fe4000bf06270 */
[----:B------:R-:W-:Y:S02]  /*2580*/  UIMAD.WIDE.U32 UR10, UR4, UR8, URZ ;  /* 0x00000008040a72a5 */ /* 0x000fe4000f8e00ff */
[----:B------:R-:W-:-:S02]  /*2590*/  UISETP.GE.OR UP0, UPT, UR5, UR12, UP0 ;  /* 0x0000000c0500728c */ /* 0x000fc40008706670 */
        /* <DEDUP_REMOVED lines=19> */
.L_x_40:
[----:B------:R-:W3:Y:S02]  /*26d0*/  LDCU UR4, c[0x0][0xb30] ;  /* 0x00016600ff0477ac */ /* 0x000ee40008000800 */
[----:B---3--:R-:W-:-:S09]  /*26e0*/  UISETP.NE.AND UP0, UPT, UR4, 0x1, UPT ;  /* 0x000000010400788c */ /* 0x008fd2000bf05270 */
[----:B------:R-:W-:Y:S05]  /*26f0*/  BRA.U UP0, `(.L_x_41) ;  /* 0x0000000100447547 */ /* 0x000fea000b800000 */
[----:B------:R-:W3:Y:S01]  /*2700*/  LDCU.128 UR12, c[0x0][0xb10] ;  /* 0x00016200ff0c77ac */ /* 0x000ee20008000c00 */
[----:B------:R-:W4:Y:S01]  /*2710*/  LDCU UR10, c[0x0][0xb0c] ;  /* 0x00016180ff0a77ac */ /* 0x000f220008000800 */
[----:B------:R-:W1:Y:S01]  /*2720*/  LDCU UR6, c[0x0][0xb20] ;  /* 0x00016400ff0677ac */ /* 0x000e620008000800 */
[----:B---3--:R-:W-:Y:S02]  /*2730*/  UIMAD.WIDE.U32 UR8, UR40, UR12, URZ ;  /* 0x0000000c280872a5 */ /* 0x008fe4000f8e00ff */
[----:B------:R-:W-:Y:S02]  /*2740*/  UIMAD.WIDE.U32 UR4, UR39, UR15, URZ ;  /* 0x0000000f270472a5 */ /* 0x000fe4000f8e00ff */
[----:B----4-:R-:W-:Y:S02]  /*2750*/  UISETP.NE.AND UP2, UPT, UR10, 0x1, UPT ;  /* 0x000000010a00788c */ /* 0x010fe4000bf45270 */
[----:B------:R-:W-:Y:S01]  /*2760*/  UISETP.NE.AND UP0, UPT, UR14, 0x1, UPT ;  /* 0x000000010e00788c */ /* 0x000fe2000bf05270 */
[----:B------:R-:W-:-:S02]  /*2770*/  UMOV UR8, UR9 ;  /* 0x0000000900087c82 */ /* 0x000fc40008000000 */
[----:B------:R-:W-:Y:S01]  /*2780*/  UMOV UR4, UR5 ;  /* 0x0000000500047c82 */ /* 0x000fe20008000000 */
[----:B------:R-:W-:Y:S02]  /*2790*/  USHF.R.U32.HI UR13, URZ, UR13, UR8 ;  /* 0x0000000dff0d7299 */ /* 0x000fe40008011608 */
[----:B-1----:R-:W-:Y:S02]  /*27a0*/  USHF.R.U32.HI UR4, URZ, UR6, UR4 ;  /* 0x00000006ff047299 */ /* 0x002fe40008011604 */
[----:B------:R-:W-:Y:S02]  /*27b0*/  USEL UR5, UR40, UR13, !UP2 ;  /* 0x0000000d28057287 */ /* 0x000fe4000d000000 */
[----:B------:R-:W-:-:S04]  /*27c0*/  USEL UR4, UR39, UR4, !UP0 ;  /* 0x0000000427047287 */ /* 0x000fc8000c000000 */
[----:B------:R-:W-:Y:S02]  /*27d0*/  UIADD3 UR6, UPT, UPT, UR5, -UR4, URZ ;  /* 0x8000000405067290 */ /* 0x000fe4000fffe0ff */
[----:B------:R-:W-:Y:S02]  /*27e0*/  UIADD3 UR4, UPT, UPT, -UR5, UR4, URZ ;  /* 0x0000000405047290 */ /* 0x000fe4000fffe1ff */
[----:B------:R-:W-:Y:S02]  /*27f0*/  UIMAD UR39, UR6, UR14, UR39 ;  /* 0x0000000e062772a4 */ /* 0x000fe4000f8e0227 */
[----:B------:R-:W-:-:S12]  /*2800*/  UIMAD UR40, UR4, UR10, UR40 ;  /* 0x0000000a042872a4 */ /* 0x000fd8000f8e0228 */
.L_x_41:
[----:B------:R-:W-:Y:S01]  /*2810*/  VIADD R11, R11, 0x1 ;  /* 0x000000010b0b7836 */ /* 0x000fe20000000000 */
[----:B------:R-:W-:Y:S02]  /*2820*/  R2UR UR5, R48 ;  /* 0x00000000300572ca */ /* 0x000fe400000e0000 */
[----:B------:R-:W-:Y:S02]  /*2830*/  R2UR UR4, R47 ;  /* 0x000000002f0472ca */ /* 0x000fe400000e0000 */
[C---:B------:R-:W-:Y:S02]  /*2840*/  ISETP.NE.AND P0, PT, R11.reuse, 0x2, PT ;  /* 0x000000020b00780c */ /* 0x040fe40003f05270 */
[----:B------:R-:W-:Y:S02]  /*2850*/  PLOP3.LUT P1, PT, PT, PT, PT, 0x80, 0x8 ;  /* 0x000000000008781c */ /* 0x000fe40003f2f070 */
[----:B-1----:R-:W-:Y:S02]  /*2860*/  SEL R0, RZ, 0x1, P0 ;  /* 0x00000001ff007807 */ /* 0x002fe40000000000 */
[----:B------:R-:W-:-:S02]  /*2870*/  SEL R11, R11, RZ, P0 ;  /* 0x000000ff0b0b7207 */ /* 0x000fc40000000000 */
[----:B------:R-:W-:Y:S01]  /*2880*/  LOP3.LUT R10, R10, R0, RZ, 0x3c, !PT ;  /* 0x000000000a0a7212 */ /* 0x000fe200078e3cff */
[----:B------:R-:W-:Y:S02]  /*2890*/  UIADD3 UR16, UPT, UPT, UR40, UR5, URZ ;  /* 0x0000000528107290 */ /* 0x000fe4000fffe0ff */
[----:B------:R-:W-:Y:S01]  /*28a0*/  UIADD3 UR20, UPT, UPT, UR39, UR4, URZ ;  /* 0x0000000427147290 */ /* 0x000fe2000fffe0ff */
[----:B------:R-:W-:Y:S11]  /*28b0*/  BRA.U UP1, `(.L_x_42) ;  /* 0xfffffff101447547 */ /* 0x000ff6000b83ffff */
[----:B------:R-:W-:Y:S01]  /*28c0*/  UIADD3 UR21, UPT, UPT, UR21, 0x18, URZ ;  /* 0x0000001815157890 */ /* 0x000fe2000fffe0ff */
[----:B------:R-:W-:-:S03]  /*28d0*/  SHF.L.U32 R2, R12, 0x1f, RZ ;  /* 0x0000001f0c027819 */ /* 0x000fc600000006ff */
[----:B------:R-:W-:-:S09]  /*28e0*/  ULEA UR4, UR7, UR21, 0x3 ;  /* 0x0000001507047291 */ /* 0x000fd2000f8e18ff */
[----:B------:R-:W1:Y:S02]  /*28f0*/  SYNCS.PHASECHK.TRANS64.TRYWAIT P0, [UR4], R2 ;  /* 0x00000002ff0075a7 */ /* 0x000e640008001104 */
[----:B-1----:R-:W-:Y:S05]  /*2900*/  @!P0 BRA `(.L_x_43) ;  /* 0x0000005c00bc8947 */ /* 0x002fea0003800000 */
.L_x_142:
[----:B------:R-:W-:-:S04]  /*2910*/  UIADD3 UR4, UPT, UPT, UR7, 0x1, URZ ;  /* 0x0000000107047890 */ /* 0x000fc8000fffe0ff */
[----:B------:R-:W-:-:S04]  /*2920*/  UISETP.NE.AND UP0, UPT, UR4, 0x3, UPT ;  /* 0x000000030400788c */ /* 0x000fc8000bf05270 */
[----:B------:R-:W-:Y:S02]  /*2930*/  USEL UR6, URZ, 0x1, UP0 ;  /* 0x00000001ff067887 */ /* 0x000fe40008000000 */
[----:B------:R-:W-:-:S04]  /*2940*/  USEL UR4, UR4, URZ, UP0 ;  /* 0x000000ff04047287 */ /* 0x000fc80008000000 */
[----:B------:R-:W-:Y:S01]  /*2950*/  ULEA UR5, UR4, UR21, 0x3 ;  /* 0x0000001504057291 */ /* 0x000fe2000f8e18ff */
[----:B------:R-:W-:-:S04]  /*2960*/  LOP3.LUT R12, R12, UR6, RZ, 0x3c, !PT ;  /* 0x000000060c0c7c12 */ /* 0x000fc8000f8e3cff */
[----:B-1----:R-:W-:-:S04]  /*2970*/  SHF.L.U32 R2, R12, 0x1f, RZ ;  /* 0x0000001f0c027819 */ /* 0x002fc800000006ff */
[----:B------:R-:W1:Y:S02]  /*2980*/  SYNCS.PHASECHK.TRANS64.TRYWAIT P0, [UR5], R2 ;  /* 0x00000002ff0075a7 */ /* 0x000e640008001105 */
[----:B-1----:R-:W-:Y:S05]  /*2990*/  @!P0 BRA `(.L_x_44) ;  /* 0x0000005c00b08947 */ /* 0x002fea0003800000 */
.L_x_144:
[----:B------:R-:W-:-:S04]  /*29a0*/  UIADD3 UR4, UPT, UPT, UR4, 0x1, URZ ;  /* 0x0000000104047890 */ /* 0x000fc8000fffe0ff */
[----:B------:R-:W-:-:S04]  /*29b0*/  UISETP.NE.AND UP0, UPT, UR4, 0x3, UPT ;  /* 0x000000030400788c */ /* 0x000fc8000bf05270 */
[----:B------:R-:W-:Y:S02]  /*29c0*/  USEL UR5, URZ, 0x1, UP0 ;  /* 0x00000001ff057887 */ /* 0x000fe40008000000 */
[----:B------:R-:W-:-:S04]  /*29d0*/  USEL UR4, UR4, URZ, UP0 ;  /* 0x000000ff04047287 */ /* 0x000fc80008000000 */
[----:B------:R-:W-:Y:S01]  /*29e0*/  ULEA UR4, UR4, UR21, 0x3 ;  /* 0x0000001504047291 */ /* 0x000fe2000f8e18ff */
[----:B-1----:R-:W-:-:S04]  /*29f0*/  LOP3.LUT R2, R12, UR5, RZ, 0x3c, !PT ;  /* 0x000000050c027c12 */ /* 0x002fc8000f8e3cff */
[----:B------:R-:W-:Y:S01]  /*2a00*/  SHF.L.U32 R2, R2, 0x1f, RZ ;  /* 0x0000001f02027819 */ /* 0x000fe200000006ff */
[----:B------:R-:W-:-:S07]  /*2a10*/  IMAD.U32 R0, RZ, RZ, UR4 ;  /* 0x00000004ff007e24 */ /* 0x000fce000f8e00ff */
.L_x_45:
[----:B-1----:R1:W3:Y:S02]  /*2a20*/  SYNCS.PHASECHK.TRANS64.TRYWAIT P0, [R0+URZ], R2 ;  /* 0x00000002000075a7 */ /* 0x0022e400080011ff */
[----:B---3--:R-:W-:Y:S05]  /*2a30*/  @!P0 NANOSLEEP.SYNCS 0x989680 ;  /* 0x009896800000895d */ /* 0x008fea0003900000 */
[----:B------:R-:W3:Y:S02]  /*2a40*/  @!P0 SYNCS.PHASECHK.TRANS64 P0, [R0+URZ], R2 ;  /* 0x00000002000085a7 */ /* 0x000ee400080010ff */
[----:B--23--:R-:W-:Y:S05]  /*2a50*/  @P0 EXIT ;  /* 0x000000000000094d */ /* 0x00cfea0003800000 */
[----:B------:R-:W-:Y:S05]  /*2a60*/  BRA `(.L_x_45) ;  /* 0xfffffffc00ec7947 */ /* 0x000fea000383ffff */
.L_x_22:
[----:B------:R-:W2:Y:S02]  /*2a70*/  S2UR UR4, SR_CgaCtaId ;  /* 0x00000000000479c3 */ /* 0x000ea40000008800 */
[----:B--2---:R-:W-:-:S04]  /*2a80*/  UISETP.NE.AND UP0, UPT, UR4, URZ, UPT ;  /* 0x000000ff0400728c */ /* 0x004fc8000bf05270 */
[----:B------:R-:W-:-:S09]  /*2a90*/  UISETP.NE.OR UP0, UPT, UR17, 0x1, UP0 ;  /* 0x000000011100788c */ /* 0x000fd20008705670 */
[----:B------:R-:W-:Y:S05]  /*2aa0*/  BRA.U UP0, `(.L_x_46) ;  /* 0x00000005004c7547 */ /* 0x000fea000b800000 */
[----:B------:R-:W2:Y:S01]  /*2ab0*/  S2UR UR5, SR_CgaCtaId ;  /* 0x00000000000579c3 */ /* 0x000ea20000008800 */
[----:B------:R-:W-:Y:S01]  /*2ac0*/  UMOV UR4, 0x400 ;  /* 0x0000040000047882 */ /* 0x000fe20000000000 */
[----:B------:R-:W-:Y:S01]  /*2ad0*/  ISETP.GE.U32.AND P2, PT, R0, 0x4, PT ;  /* 0x000000040000780c */ /* 0x000fe20003f46070 */
[----:B------:R-:W-:Y:S01]  /*2ae0*/  IMAD.MOV.U32 R12, RZ, RZ, 0x1 ;  /* 0x00000001ff0c7424 */ /* 0x000fe200078e00ff */
[----:B------:R-:W-:Y:S02]  /*2af0*/  CS2R R10, SRZ ;  /* 0x00000000000a7805 */ /* 0x000fe4000001ff00 */
[----:B------:R-:W-:Y:S01]  /*2b00*/  CS2R R8, SRZ ;  /* 0x0000000000087805 */ /* 0x000fe2000001ff00 */
[----:B--2---:R-:W-:-:S03]  /*2b10*/  ULEA UR6, UR5, UR4, 0x18 ;  /* 0x0000000405067291 */ /* 0x004fc6000f8ec0ff */
[----:B------:R-:W-:-:S09]  /*2b20*/  UMOV UR5, URZ ;  /* 0x000000ff00057c82 */ /* 0x000fd20008000000 */
.L_x_50:
[----:B------:R-:W-:Y:S02]  /*2b30*/  LEA R2, R8, UR6, 0x3 ;  /* 0x0000000608027c11 */ /* 0x000fe4000f8e18ff */
[----:B------:R-:W-:-:S03]  /*2b40*/  SHF.L.U32 R4, R9, 0x1f, RZ ;  /* 0x0000001f09047819 */ /* 0x000fc600000006ff */
[----:B------:R-:W-:Y:S01]  /*2b50*/  VIADD R5, R2, 0xf0 ;  /* 0x000000f002057836 */ /* 0x000fe20000000000 */
[----:B------:R-:W2:Y:S02]  /*2b60*/  SYNCS.PHASECHK.TRANS64.TRYWAIT P0, [R2+URZ+0xe0], R4 ;  /* 0x0000e004020075a7 */ /* 0x000ea400080011ff */
[----:B--2---:R-:W-:Y:S05]  /*2b70*/  @!P0 BRA `(.L_x_47) ;  /* 0x0000005c00508947 */ /* 0x004fea0003800000 */
.L_x_145:
[----:B------:R-:W-:Y:S01]  /*2b80*/  ULEA UR4, UR5, UR6, 0x3 ;  /* 0x0000000605047291 */ /* 0x000fe2000f8e18ff */
[----:B--2---:R-:W-:Y:S01]  /*2b90*/  PRMT R2, RZ, 0x654, R5 ;  /* 0x00000654ff027816 */ /* 0x004fe20000000005 */
[----:B------:R-:W-:Y:S01]  /*2ba0*/  @!P2 IMAD.MOV.U32 R4, RZ, RZ, 0x10 ;  /* 0x00000010ff04a424 */ /* 0x000fe200078e00ff */
[----:B------:R-:W-:Y:S01]  /*2bb0*/  SHF.L.U32 R5, R12, 0x1f, RZ ;  /* 0x0000001f0c057819 */ /* 0x000fe200000006ff */
[----:B------:R-:W-:Y:S01]  /*2bc0*/  UIADD3 UR7, UPT, UPT, UR4, 0x80, URZ ;  /* 0x0000008004077890 */ /* 0x000fe2000fffe0ff */
[----:B------:R2:W-:Y:S05]  /*2bd0*/  SYNCS.ARRIVE.TRANS64.RED.A1T0 RZ, [R2+URZ], RZ ;  /* 0x000000ff02ff79a7 */ /* 0x0005ea00081004ff */
[----:B------:R-:W-:Y:S01]  /*2be0*/  IMAD.U32 R6, RZ, RZ, UR7 ;  /* 0x00000007ff067e24 */ /* 0x000fe2000f8e00ff */
[----:B------:R-:W3:Y:S04]  /*2bf0*/  SYNCS.PHASECHK.TRANS64.TRYWAIT P0, [UR4+0x90], R5 ;  /* 0x00009005ff0075a7 */ /* 0x000ee80008001104 */
[----:B------:R-:W-:Y:S01]  /*2c00*/  PRMT R6, R0, 0x654, R6 ;  /* 0x0000065400067816 */ /* 0x000fe20000000006 */
[----:B--23--:R-:W-:Y:S06]  /*2c10*/  @!P0 BRA `(.L_x_48) ;  /* 0x0000005c003c8947 */ /* 0x00cfec0003800000 */
.L_x_147:
[----:B------:R-:W-:Y:S01]  /*2c20*/  ULEA UR8, UR5, UR6, 0x4 ;  /* 0x0000000605087291 */ /* 0x000fe2000f8e20ff */
[----:B------:R-:W-:Y:S01]  /*2c30*/  SEL R3, R6, R3, !P2 ;  /* 0x0000000306037207 */ /* 0x000fe20005000000 */
[----:B------:R-:W-:Y:S01]  /*2c40*/  UIADD3 UR9, UPT, UPT, UR4, 0x80, URZ ;  /* 0x0000008004097890 */ /* 0x000fe2000fffe0ff */
[----:B--2---:R-:W-:Y:S01]  /*2c50*/  LEA R2, R11, UR6, 0x3 ;  /* 0x000000060b027c11 */ /* 0x004fe2000f8e18ff */
[----:B------:R-:W-:Y:S01]  /*2c60*/  UIADD3 UR8, UPT, UPT, UR8, 0x110, URZ ;  /* 0x0000011008087890 */ /* 0x000fe2000fffe0ff */
[----:B------:R2:W-:Y:S01]  /*2c70*/  @!P2 SYNCS.ARRIVE.TRANS64.RED RZ, [R3+URZ], R4 ;  /* 0x0000000403ffa9a7 */ /* 0x0005e200080004ff */
[----:B------:R-:W-:Y:S01]  /*2c80*/  UIADD3 UR4, UPT, UPT, UR5, 0x1, URZ ;  /* 0x0000000105047890 */ /* 0x000fe2000fffe0ff */
[----:B------:R-:W-:-:S03]  /*2c90*/  VIADD R8, R8, 0x1 ;  /* 0x0000000108087836 */ /* 0x000fc60000000000 */
[----:B------:R-:W-:Y:S02]  /*2ca0*/  UISETP.NE.AND UP0, UPT, UR4, 0x2, UPT ;  /* 0x000000020400788c */ /* 0x000fe4000bf05270 */
[----:B------:R-:W-:Y:S01]  /*2cb0*/  ISETP.NE.AND P0, PT, R8, 0x2, PT ;  /* 0x000000020800780c */ /* 0x000fe20003f05270 */
[----:B------:R-:W-:Y:S06]  /*2cc0*/  UGETNEXTWORKID.BROADCAST [UR8], [UR9] ;  /* 0x00000000080073ca */ /* 0x000fec0008000100 */
[----:B------:R-:W-:Y:S02]  /*2cd0*/  USEL UR7, URZ, 0x1, UP0 ;  /* 0x00000001ff077887 */ /* 0x000fe40008000000 */
[----:B------:R-:W-:-:S04]  /*2ce0*/  USEL UR5, UR4, URZ, UP0 ;  /* 0x000000ff04057287 */ /* 0x000fc80008000000 */
[----:B------:R-:W-:Y:S02]  /*2cf0*/  LOP3.LUT R12, R12, UR7, RZ, 0x3c, !PT ;  /* 0x000000070c0c7c12 */ /* 0x000fe4000f8e3cff */
[----:B--2---:R-:W-:-:S04]  /*2d00*/  SHF.L.U32 R4, R10, 0x1f, RZ ;  /* 0x0000001f0a047819 */ /* 0x004fc800000006ff */
[----:B------:R-:W2:Y:S02]  /*2d10*/  SYNCS.PHASECHK.TRANS64.TRYWAIT P1, [R2+URZ+0x80], R4 ;  /* 0x00008004020075a7 */ /* 0x000ea400080211ff */
[----:B--2---:R-:W-:Y:S05]  /*2d20*/  @!P1 BRA `(.L_x_49) ;  /* 0x0000005c00109947 */ /* 0x004fea0003800000 */
.L_x_148:
[C---:B--2---:R-:W-:Y:S01]  /*2d30*/  LEA R4, R11.reuse, UR6, 0x4 ;  /* 0x000000060b047c11 */ /* 0x044fe2000f8e20ff */
[----:B------:R-:W-:Y:S01]  /*2d40*/  VIADD R2, R2, 0x90 ;  /* 0x0000009002027836 */ /* 0x000fe20000000000 */
[----:B------:R-:W-:Y:S01]  /*2d50*/  SEL R8, R8, RZ, P0 ;  /* 0x000000ff08087207 */ /* 0x000fe20000000000 */
[----:B------:R-:W-:-:S03]  /*2d60*/  VIADD R11, R11, 0x1 ;  /* 0x000000010b0b7836 */ /* 0x000fc60000000000 */
[----:B------:R-:W2:Y:S01]  /*2d70*/  LDS.128 R4, [R4+0x110] ;  /* 0x0001100004047984 */ /* 0x000ea20000000c00 */
[----:B------:R-:W-:Y:S02]  /*2d80*/  PRMT R2, RZ, 0x654, R2 ;  /* 0x00000654ff027816 */ /* 0x000fe40000000002 */
[C---:B------:R-:W-:Y:S01]  /*2d90*/  ISETP.NE.AND P1, PT, R11.reuse, 0x2, PT ;  /* 0x000000020b00780c */ /* 0x040fe20003f25270 */
[----:B------:R-:W-:Y:S01]  /*2da0*/  @!PT LDS RZ, [RZ] ;  /* 0x00000000fffff984 */ /* 0x000fe20000000800 */
[----:B------:R-:W-:Y:S01]  /*2db0*/  @!PT LDS RZ, [RZ] ;  /* 0x00000000fffff984 */ /* 0x000fe20000000800 */
[----:B------:R-:W-:Y:S01]  /*2dc0*/  @!PT LDS RZ, [RZ] ;  /* 0x00000000fffff984 */ /* 0x000fe20000000800 */
[----:B------:R-:W-:Y:S01]  /*2dd0*/  @!PT LDS RZ, [RZ] ;  /* 0x00000000fffff984 */ /* 0x000fe20000000800 */
[----:B------:R3:W-:Y:S06]  /*2de0*/  MEMBAR.ALL.CTA ;  /* 0x0000000000007992 */ /* 0x0007ec0000008000 */
[----:B---3--:R-:W3:Y:S01]  /*2df0*/  FENCE.VIEW.ASYNC.S ;  /* 0x00000000000073c6 */ /* 0x008ee20000000000 */
[----:B------:R-:W-:Y:S01]  /*2e00*/  SEL R11, R11, RZ, P1 ;  /* 0x000000ff0b0b7207 */ /* 0x000fe20000800000 */
[----:B---3--:R3:W-:Y:S01]  /*2e10*/  SYNCS.ARRIVE.TRANS64.RED.A1T0 RZ, [R2+URZ], RZ ;  /* 0x000000ff02ff79a7 */ /* 0x0087e200081004ff */
[----:B--2---:R-:W-:-:S02]  /*2e20*/  LOP3.LUT P3, RZ, R6, 0x1, RZ, 0xc0, !PT ;  /* 0x0000000106ff7812 */ /* 0x004fc4000786c0ff */
[----:B------:R-:W-:-:S04]  /*2e30*/  SEL R4, RZ, 0x1, P1 ;  /* 0x00000001ff047807 */ /* 0x000fc80000800000 */
[----:B------:R-:W-:Y:S02]  /*2e40*/  LOP3.LUT R10, R10, R4, RZ, 0x3c, !PT ;  /* 0x000000040a0a7212 */ /* 0x000fe400078e3cff */
[----:B---3--:R-:W-:-:S04]  /*2e50*/  SEL R2, RZ, 0x1, P0 ;  /* 0x00000001ff027807 */ /* 0x008fc80000000000 */
[----:B------:R-:W-:Y:S01]  /*2e60*/  LOP3.LUT R9, R9, R2, RZ, 0x3c, !PT ;  /* 0x0000000209097212 */ /* 0x000fe200078e3cff */
[----:B------:R-:W-:Y:S06]  /*2e70*/  @P3 BRA `(.L_x_50) ;  /* 0xfffffffc002c3947 */ /* 0x000fec000383ffff */
[----:B------:R-:W-:Y:S01]  /*2e80*/  ULEA UR4, UR5, UR6, 0x3 ;  /* 0x0000000605047291 */ /* 0x000fe2000f8e18ff */
[----:B------:R-:W-:-:S08]  /*2e90*/  SHF.L.U32 R2, R12, 0x1f, RZ ;  /* 0x0000001f0c027819 */ /* 0x000fd000000006ff */
[----:B------:R-:W2:Y:S02]  /*2ea0*/  SYNCS.PHASECHK.TRANS64 P0, [UR4+0x90], R2 ;  /* 0x00009002ff0075a7 */ /* 0x000ea40008001004 */
[----:B--2---:R-:W-:Y:S05]  /*2eb0*/  @P0 BRA `(.L_x_51) ;  /* 0x0000000000080947 */ /* 0x004fea0003800000 */
[----:B------:R-:W2:Y:S02]  /*2ec0*/  SYNCS.PHASECHK.TRANS64.TRYWAIT P0, [UR4+0x90], R2 ;  /* 0x00009002ff0075a7 */ /* 0x000ea40008001104 */
[----:B--2---:R-:W-:Y:S05]  /*2ed0*/  @!P0 BRA `(.L_x_52) ;  /* 0x0000005800b88947 */ /* 0x004fea0003800000 */
.L_x_51:
[----:B------:R-:W-:-:S04]  /*2ee0*/  UIADD3 UR7, UPT, UPT, UR5, 0x1, URZ ;  /* 0x0000000105077890 */ /* 0x000fc8000fffe0ff */
[----:B------:R-:W-:-:S04]  /*2ef0*/  UISETP.NE.AND UP0, UPT, UR7, 0x2, UPT ;  /* 0x000000020700788c */ /* 0x000fc8000bf05270 */
[----:B------:R-:W-:Y:S02]  /*2f00*/  USEL UR8, URZ, 0x1, UP0 ;  /* 0x00000001ff087887 */ /* 0x000fe40008000000 */
[----:B------:R-:W-:-:S04]  /*2f10*/  USEL UR7, UR7, URZ, UP0 ;  /* 0x000000ff07077287 */ /* 0x000fc80008000000 */
[----:B------:R-:W-:Y:S01]  /*2f20*/  ULEA UR7, UR7, UR6, 0x3 ;  /* 0x0000000607077291 */ /* 0x000fe2000f8e18ff */
[----:B--2---:R-:W-:-:S04]  /*2f30*/  LOP3.LUT R2, R12, UR8, RZ, 0x3c, !PT ;  /* 0x000000080c027c12 */ /* 0x004fc8000f8e3cff */
[----:B------:R-:W-:-:S04]  /*2f40*/  SHF.L.U32 R0, R2, 0x1f, RZ ;  /* 0x0000001f02007819 */ /* 0x000fc800000006ff */
[----:B------:R-:W2:Y:S02]  /*2f50*/  SYNCS.PHASECHK.TRANS64 P0, [UR7+0x90], R0 ;  /* 0x00009000ff0075a7 */ /* 0x000ea40008001007 */
[----:B-12---:R-:W-:Y:S05]  /*2f60*/  @P0 EXIT ;  /* 0x000000000000094d */ /* 0x006fea0003800000 */
[----:B------:R-:W-:Y:S02]  /*2f70*/  SHF.L.U32 R2, R2, 0x1f, RZ ;  /* 0x0000001f02027819 */ /* 0x000fe400000006ff */
[----:B------:R-:W-:-:S07]  /*2f80*/  MOV R0, UR7 ;  /* 0x0000000700007c02 */ /* 0x000fce0008000f00 */
.L_x_53:
[----:B-1----:R1:W2:Y:S02]  /*2f90*/  SYNCS.PHASECHK.TRANS64.TRYWAIT P0, [R0+URZ+0x90], R2 ;  /* 0x00009002000075a7 */ /* 0x0022a400080011ff */
[----:B--2---:R-:W-:Y:S05]  /*2fa0*/  @!P0 NANOSLEEP.SYNCS 0x989680 ;  /* 0x009896800000895d */ /* 0x004fea0003900000 */
[----:B------:R-:W2:Y:S02]  /*2fb0*/  @!P0 SYNCS.PHASECHK.TRANS64 P0, [R0+URZ+0x90], R2 ;  /* 0x00009002000085a7 */ /* 0x000ea400080010ff */
[----:B--2---:R-:W-:Y:S05]  /*2fc0*/  @P0 EXIT ;  /* 0x000000000000094d */ /* 0x004fea0003800000 */
[----:B------:R-:W-:Y:S05]  /*2fd0*/  BRA `(.L_x_53) ;  /* 0xfffffffc00ec7947 */ /* 0x000fea000383ffff */
.L_x_46:
[----:B------:R-:W-:Y:S05]  /*2fe0*/  BRA.U UP4, `(.L_x_54) ;  /* 0x0000000d04d87547 */ /* 0x000fea000b800000 */
[----:B------:R-:W2:Y:S01]  /*2ff0*/  S2UR UR7, SR_CgaCtaId ;  /* 0x00000000000779c3 */ /* 0x000ea20000008800 */
[----:B------:R-:W-:Y:S01]  /*3000*/  UMOV UR4, 0x40 ;  /* 0x0000004000047882 */ /* 0x000fe20000000000 */
[----:B------:R-:W-:Y:S01]  /*3010*/  NOP ;  /* 0x0000000000007918 */ /* 0x000fe20000000000 */
[----:B------:R-:W-:Y:S01]  /*3020*/  UMOV UR6, 0x400 ;  /* 0x0000040000067882 */ /* 0x000fe20000000000 */
[----:B--2---:R-:W-:Y:S02]  /*3030*/  ULEA UR5, UR7, UR4, 0x18 ;  /* 0x0000000407057291 */ /* 0x004fe4000f8ec0ff */
[----:B------:R-:W-:-:S07]  /*3040*/  ULEA UR6, UR7, UR6, 0x18 ;  /* 0x0000000607067291 */ /* 0x000fce000f8ec0ff */
[----:B------:R-:W2:Y:S02]  /*3050*/  LDS.U8 R0, [UR5+0x1c] ;  /* 0x00001c05ff007984 */ /* 0x000ea40008000000 */
[----:B--2---:R-:W-:-:S13]  /*3060*/  ISETP.NE.AND P0, PT, R0, RZ, PT ;  /* 0x000000ff0000720c */ /* 0x004fda0003f05270 */
[----:B------:R-:W-:Y:S05]  /*3070*/  @P0 BRA `(.L_x_55) ;  /* 0x0000000000580947 */ /* 0x000fea0003800000 */
[----:B------:R-:W-:-:S13]  /*3080*/  ELECT P0, URZ, PT ;  /* 0x0000000000ff782f */ /* 0x000fda0003800000 */
[----:B------:R-:W-:Y:S05]  /*3090*/  @!P0 BRA `(.L_x_56) ;  /* 0x0000000000608947 */ /* 0x000fea0003800000 */
[----:B------:R-:W-:Y:S01]  /*30a0*/  UMOV UR4, 0x10 ;  /* 0x0000001000047882 */ /* 0x000fe20000000000 */
[----:B------:R-:W-:Y:S01]  /*30b0*/  HFMA2 R0, -RZ, RZ, 0, 5.9604644775390625e-08 ;  /* 0x00000001ff007431 */ /* 0x000fe200000001ff */
[----:B------:R-:W-:-:S03]  /*30c0*/  MOV R3, 0xffff ;  /* 0x0000ffff00037802 */ /* 0x000fc60000000f00 */
[----:B------:R-:W-:Y:S04]  /*30d0*/  DEPBAR.LE SB2, 0x36 ;  /* 0x0000ad800000791a */ /* 0x000fe80000000000 */
[----:B------:R-:W2:Y:S02]  /*30e0*/  UTCATOMSWS.FIND_AND_SET.ALIGN UP0, UR4, UR4 ;  /* 0x00000004000475e3 */ /* 0x000ea40008000800 */
[----:B--2---:R-:W-:Y:S01]  /*30f0*/  MOV R4, UR4 ;  /* 0x0000000400047c02 */ /* 0x004fe20008000f00 */
[----:B------:R-:W-:Y:S06]  /*3100*/  BRA.U UP0, `(.L_x_57) ;  /* 0x0000000100187547 */ /* 0x000fec000b800000 */
.L_x_58:
[----:B------:R-:W-:Y:S05]  /*3110*/  NANOSLEEP 0x64 ;  /* 0x000000640000795d */ /* 0x000fea0003800000 */
[----:B------:R-:W-:-:S05]  /*3120*/  UMOV UR4, 0x10 ;  /* 0x0000001000047882 */ /* 0x000fca0000000000 */
[----:B------:R-:W-:Y:S04]  /*3130*/  DEPBAR.LE SB2, 0x36 ;  /* 0x0000ad800000791a */ /* 0x000fe80000000000 */
[----:B------:R-:W2:Y:S02]  /*3140*/  UTCATOMSWS.FIND_AND_SET.ALIGN UP0, UR4, UR4 ;  /* 0x00000004000475e3 */ /* 0x000ea40008000800 */
[----:B--2---:R-:W-:Y:S01]  /*3150*/  MOV R4, UR4 ;  /* 0x0000000400047c02 */ /* 0x004fe20008000f00 */
[----:B------:R-:W-:Y:S05]  /*3160*/  BRA.U !UP0, `(.L_x_58) ;  /* 0xfffffffd08e87547 */ /* 0x000fea000b83ffff */
.L_x_57:
[-C--:B------:R-:W-:Y:S02]  /*3170*/  SHF.L.U32 R3, R3, R4.reuse, RZ ;  /* 0x0000000403037219 */ /* 0x080fe400000006ff */
[----:B------:R-:W-:Y:S01]  /*3180*/  SHF.L.U32 R0, R0, R4, RZ ;  /* 0x0000000400007219 */ /* 0x000fe200000006ff */
[----:B------:R-:W-:Y:S02]  /*3190*/  IMAD.SHL.U32 R4, R4, 0x20, RZ ;  /* 0x0000002004047824 */ /* 0x000fe400078e00ff */
[----:B------:R2:W-:Y:S04]  /*31a0*/  ATOMS.OR RZ, [UR5+0x14], R3 ;  /* 0x00001403ffff798c */ /* 0x0005e8000b000005 */
[----:B------:R2:W-:Y:S04]  /*31b0*/  ATOMS.OR RZ, [UR5+0x18], R0 ;  /* 0x00001800ffff798c */ /* 0x0005e8000b000005 */
[----:B------:R2:W-:Y:S01]  /*31c0*/  STS [UR6+0x130], R4 ;  /* 0x00013004ff007988 */ /* 0x0005e20008000806 */
[----:B------:R-:W-:Y:S05]  /*31d0*/  BRA `(.L_x_56) ;  /* 0x0000000000107947 */ /* 0x000fea0003800000 */
.L_x_55:
[----:B------:R-:W-:Y:S02]  /*31e0*/  MOV R0, 0xffffffff ;  /* 0xffffffff00007802 */ /* 0x000fe40000000f00 */
[----:B------:R-:W-:-:S03]  /*31f0*/  MOV R4, 0x3220 ;  /* 0x0000322000047802 */ /* 0x000fc60000000f00 */
[----:B------:R2:W-:Y:S04]  /*3200*/  STS [UR6+0x130], R0 ;  /* 0x00013000ff007988 */ /* 0x0005e80008000806 */
[----:B-12--5:R-:W-:Y:S05]  /*3210*/  CALL.REL.NOINC `($__internal_1_$__cuda_sm10x_tcgen05_guardrail_trap_phase_invalid_during_alloc) ;  /* 0x0000006000007944 */ /* 0x026fea0003c00000 */
.L_x_56:
[----:B------:R-:W-:Y:S05]  /*3220*/  WARPSYNC.ALL ;  /* 0x0000000000007948 */ /* 0x000fea0003800000 */
[----:B------:R-:W3:Y:S01]  /*3230*/  S2UR UR4, SR_CgaCtaId ;  /* 0x00000000000479c3 */ /* 0x000ee20000008800 */
[----:B------:R-:W-:Y:S01]  /*3240*/  UMOV UR26, 0x400 ;  /* 0x00000400001a7882 */ /* 0x000fe20000000000 */
[----:B------:R-:W-:-:S06]  /*3250*/  NOP ;  /* 0x0000000000007918 */ /* 0x000fcc0000000000 */
[----:B------:R-:W-:Y:S06]  /*3260*/  BAR.ARV 0x6, 0xa0 ;  /* 0x0182800000007b1d */ /* 0x000fec0000002000 */
[----:B------:R-:W4:Y:S01]  /*3270*/  LDCU UR5, c[0x0][0x38c] ;  /* 0x00007180ff0577ac */ /* 0x000f220008000800 */
[----:B------:R-:W-:Y:S01]  /*3280*/  LOP3.LUT R2, R2, 0xffff, RZ, 0xc0, !PT ;  /* 0x0000ffff02027812 */ /* 0x000fe200078ec0ff */
[----:B------:R-:W-:Y:S01]  /*3290*/  IMAD.MOV.U32 R11, RZ, RZ, 0x1 ;  /* 0x00000001ff0b7424 */ /* 0x000fe200078e00ff */
[----:B------:R-:W-:Y:S01]  /*32a0*/  CS2R R8, SRZ ;  /* 0x0000000000087805 */ /* 0x000fe2000001ff00 */
[----:B------:R-:W1:Y:S01]  /*32b0*/  LDCU UR7, c[0x0][0x38c] ;  /* 0x00007180ff0777ac */ /* 0x000e620008000800 */
[----:B------:R-:W-:Y:S01]  /*32c0*/  R2UR UR27, R2 ;  /* 0x00000000021b72ca */ /* 0x000fe200000e0000 */
[----:B------:R-:W-:Y:S01]  /*32d0*/  IMAD.MOV.U32 R10, RZ, RZ, RZ ;  /* 0x000000ffff0a7224 */ /* 0x000fe200078e00ff */
[----:B------:R-:W-:Y:S01]  /*32e0*/  UMOV UR30, URZ ;  /* 0x000000ff001e7c82 */ /* 0x000fe20008000000 */
[----:B------:R-:W-:Y:S01]  /*32f0*/  UMOV UR24, URZ ;  /* 0x000000ff00187c82 */ /* 0x000fe20008000000 */
[----:B---3--:R-:W-:Y:S01]  /*3300*/  ULEA UR26, UR4, UR26, 0x18 ;  /* 0x0000001a041a7291 */ /* 0x008fe2000f8ec0ff */
[----:B------:R-:W-:Y:S01]  /*3310*/  UMOV UR38, 0x0 ;  /* 0x0000000000267882 */ /* 0x000fe20000000000 */
[----:B------:R-:W-:-:S02]  /*3320*/  UMOV UR39, 0x4200010 ;  /* 0x0420001000277882 */ /* 0x000fc40000000000 */
[----:B------:R-:W-:Y:S02]  /*3330*/  UIADD3 UR4, UPT, UPT, UR26, 0x4400, URZ ;  /* 0x000044001a047890 */ /* 0x000fe4000fffe0ff */
[----:B------:R-:W-:Y:S02]  /*3340*/  UIADD3 UR6, UPT, UPT, UR26, 0xa400, URZ ;  /* 0x0000a4001a067890 */ /* 0x000fe4000fffe0ff */
[----:B----4-:R-:W-:Y:S01]  /*3350*/  UIADD3 UR5, UPT, UPT, UR5, 0x3f, URZ ;  /* 0x0000003f05057890 */ /* 0x010fe2000fffe0ff */
[----:B--2---:R-:W2:Y:S01]  /*3360*/  LDS R0, [UR26+0x130] ;  /* 0x0001301aff007984 */ /* 0x004ea20008000800 */
[----:B-1----:R-:W-:Y:S01]  /*3370*/  UMOV UR36, 0x0 ;  /* 0x0000000000247882 */ /* 0x002fe20000000000 */
[----:B------:R-:W-:Y:S01]  /*3380*/  UMOV UR37, 0x4200010 ;  /* 0x0420001000257882 */ /* 0x000fe20000000000 */
[----:B------:R-:W-:Y:S02]  /*3390*/  USHF.R.S32.HI UR40, URZ, 0x1f, UR5 ;  /* 0x0000001fff287899 */ /* 0x000fe40008011405 */
[----:B------:R-:W-:-:S02]  /*33a0*/  UISETP.GE.AND UP4, UPT, UR7, 0x1, UPT ;  /* 0x000000010700788c */ /* 0x000fc4000bf86270 */
[----:B------:R-:W-:Y:S02]  /*33b0*/  ULEA.HI UR40, UR40, UR5, URZ, 0x6 ;  /* 0x0000000528287291 */ /* 0x000fe4000f8f30ff */
[----:B------:R-:W-:Y:S02]  /*33c0*/  USHF.R.U32.HI UR5, URZ, 0x4, UR4 ;  /* 0x00000004ff057899 */ /* 0x000fe40008011604 */
[----:B------:R-:W-:Y:S02]  /*33d0*/  USHF.R.S32.HI UR40, URZ, 0x6, UR40 ;  /* 0x00000006ff287899 */ /* 0x000fe40008011428 */
[----:B------:R-:W-:Y:S02]  /*33e0*/  USHF.R.U32.HI UR4, URZ, 0x4, UR6 ;  /* 0x00000004ff047899 */ /* 0x000fe40008011606 */
[----:B------:R-:W-:Y:S02]  /*33f0*/  UISETP.LT.AND UP0, UPT, UR40, 0x1, UPT ;  /* 0x000000012800788c */ /* 0x000fe4000bf01270 */
[----:B------:R-:W-:-:S02]  /*3400*/  ULOP3.LUT UR5, UR5, 0x3fff, URZ, 0xc0, !UPT ;  /* 0x00003fff05057892 */ /* 0x000fc4000f8ec0ff */
[----:B------:R-:W-:Y:S02]  /*3410*/  ULOP3.LUT UR4, UR4, 0x3fff, URZ, 0xc0, !UPT ;  /* 0x00003fff04047892 */ /* 0x000fe4000f8ec0ff */
[----:B------:R-:W-:Y:S02]  /*3420*/  USEL UR41, UR40, 0x1, !UP0 ;  /* 0x0000000128297887 */ /* 0x000fe4000c000000 */
[----:B------:R-:W-:Y:S02]  /*3430*/  ULOP3.LUT UR28, UR5, 0x10000, URZ, 0xfc, !UPT ;  /* 0x00010000051c7892 */ /* 0x000fe4000f8efcff */
[----:B------:R-:W-:Y:S02]  /*3440*/  ULOP3.LUT UR29, UR4, 0x10000, URZ, 0xfc, !UPT ;  /* 0x00010000041d7892 */ /* 0x000fe4000f8efcff */
[----:B------:R-:W-:Y:S01]  /*3450*/  UIADD3 UR41, UPT, UPT, -UR41, URZ, URZ ;  /* 0x000000ff29297290 */ /* 0x000fe2000fffe1ff */
[----:B------:R-:W-:Y:S01]  /*3460*/  UMOV UR34, 0x0 ;  /* 0x0000000000227882 */ /* 0x000fe20000000000 */
[----:B------:R-:W-:Y:S01]  /*3470*/  UMOV UR35, 0x4200010 ;  /* 0x0420001000237882 */ /* 0x000fe20000000000 */
[----:B------:R-:W-:Y:S01]  /*3480*/  UMOV UR32, 0x0 ;  /* 0x0000000000207882 */ /* 0x000fe20000000000 */
[----:B------:R-:W-:Y:S01]  /*3490*/  UMOV UR33, 0x4200010 ;  /* 0x0420001000217882 */ /* 0x000fe20000000000 */
[----:B--2---:R-:W-:-:S15]  /*34a0*/  R2UR UR42, R0 ;  /* 0x00000000002a72ca */ /* 0x004fde00000e0000 */
.L_x_65:
[----:B------:R-:W-:Y:S02]  /*34b0*/  LEA R0, R10, UR26, 0x3 ;  /* 0x0000001a0a007c11 */ /* 0x000fe4000f8e18ff */
[----:B------:R-:W-:Y:S02]  /*34c0*/  SHF.L.U32 R2, R9, 0x1f, RZ ;  /* 0x0000001f09027819 */ /* 0x000fe400000006ff */
[----:B------:R-:W-:Y:S01]  /*34d0*/  PLOP3.LUT P0, PT, PT, PT, UP4, 0x80, 0x8 ;  /* 0x000000000008781c */ /* 0x000fe20003f0f048 */
[----:B------:R-:W-:Y:S01]  /*34e0*/  VIADD R3, R0, 0x90 ;  /* 0x0000009000037836 */ /* 0x000fe20000000000 */
[----:B-1----:R-:W1:Y:S02]  /*34f0*/  SYNCS.PHASECHK.TRANS64.TRYWAIT P1, [R0+URZ+0x80], R2 ;  /* 0x00008002000075a7 */ /* 0x002e6400080211ff */
[----:B-1-3--:R-:W-:Y:S09]  /*3500*/  @!P1 BRA `(.L_x_59) ;  /* 0x0000005400449947 */ /* 0x00aff20003800000 */
.L_x_150:
[----:B------:R-:W-:Y:S01]  /*3510*/  LEA R4, R10, UR26, 0x4 ;  /* 0x0000001a0a047c11 */ /* 0x000fe2000f8e20ff */
[----:B------:R-:W-:Y:S01]  /*3520*/  @UP4 ULEA UR4, UR24, UR26, 0x3 ;  /* 0x0000001a18044291 */ /* 0x000fe2000f8e18ff */
[----:B------:R-:W-:Y:S01]  /*3530*/  PLOP3.LUT P2, PT, PT, PT, PT, 0x80, 0x8 ;  /* 0x000000000008781c */ /* 0x000fe20003f4f070 */
[----:B------:R-:W-:Y:S01]  /*3540*/  ULEA UR31, UR30, UR26, 0x3 ;  /* 0x0000001a1e1f7291 */ /* 0x000fe2000f8e18ff */
[----:B------:R-:W-:Y:S02]  /*3550*/  PRMT R3, RZ, 0x654, R3 ;  /* 0x00000654ff037816 */ /* 0x000fe40000000003 */
[----:B------:R-:W2:Y:S01]  /*3560*/  LDS.128 R4, [R4+0x110] ;  /* 0x0001100004047984 */ /* 0x000ea20000000c00 */
[----:B-1----:R-:W-:Y:S02]  /*3570*/  @P0 SHF.L.U32 R2, R8, 0x1f, RZ ;  /* 0x0000001f08020819 */ /* 0x002fe400000006ff */
[----:B------:R-:W-:Y:S01]  /*3580*/  SHF.L.U32 R0, R11, 0x1f, RZ ;  /* 0x0000001f0b007819 */ /* 0x000fe200000006ff */
[----:B------:R-:W-:Y:S01]  /*3590*/  @!PT LDS RZ, [RZ] ;  /* 0x00000000fffff984 */ /* 0x000fe20000000800 */
[----:B------:R-:W-:Y:S01]  /*35a0*/  @!PT LDS RZ, [RZ] ;  /* 0x00000000fffff984 */ /* 0x000fe20000000800 */
[----:B------:R-:W-:Y:S01]  /*35b0*/  @!PT LDS RZ, [RZ] ;  /* 0x00000000fffff984 */ /* 0x000fe20000000800 */
[----:B------:R-:W-:Y:S01]  /*35c0*/  @!PT LDS RZ, [RZ] ;  /* 0x00000000fffff984 */ /* 0x000fe20000000800 */
[----:B------:R1:W-:Y:S06]  /*35d0*/  MEMBAR.ALL.CTA ;  /* 0x0000000000007992 */ /* 0x0003ec0000008000 */
[----:B-1----:R-:W1:Y:S02]  /*35e0*/  FENCE.VIEW.ASYNC.S ;  /* 0x00000000000073c6 */ /* 0x002e640000000000 */
[----:B-1----:R1:W-:Y:S01]  /*35f0*/  SYNCS.ARRIVE.TRANS64.RED.A1T0 RZ, [R3+URZ], RZ ;  /* 0x000000ff03ff79a7 */ /* 0x0023e200081004ff */
[----:B------:R1:W3:Y:S01]  /*3600*/  @P0 SYNCS.PHASECHK.TRANS64.TRYWAIT P2, [UR4], R2 ;  /* 0x00000002ff0005a7 */ /* 0x0002e20008041104 */
[----:B------:R-:W-:Y:S01]  /*3610*/  ULEA.HI UR4, UR30, UR30, URZ, 0x1 ;  /* 0x0000001e1e047291 */ /* 0x000fe2000f8f08ff */
[----:B--2---:R-:W-:-:S03]  /*3620*/  LOP3.LUT P1, RZ, R6, 0x1, RZ, 0xc0, !PT ;  /* 0x0000000106ff7812 */ /* 0x004fc6000782c0ff */
[----:B------:R-:W-:Y:S02]  /*3630*/  USHF.L.U32 UR11, UR4, 0x6, URZ ;  /* 0x00000006040b7899 */ /* 0x000fe400080006ff */
[----:B------:R-:W-:Y:S02]  /*3640*/  ULOP3.LUT UR4, UR4, 0xffe, URZ, 0xc0, !UPT ;  /* 0x00000ffe04047892 */ /* 0x000fe4000f8ec0ff */
[----:B------:R-:W-:Y:S02]  /*3650*/  ULOP3.LUT UR11, UR11, 0xffffff80, URZ, 0xc0, !UPT ;  /* 0xffffff800b0b7892 */ /* 0x000fe4000f8ec0ff */
[----:B------:R-:W-:Y:S02]  /*3660*/  UIADD3 UR4, UPT, UPT, -UR4, UR30, URZ ;  /* 0x0000001e04047290 */ /* 0x000fe4000fffe1ff */
[----:B------:R-:W-:Y:S01]  /*3670*/  UIADD3 UR11, UPT, UPT, UR42, UR11, URZ ;  /* 0x0000000b2a0b7290 */ /* 0x000fe2000fffe0ff */
[----:B------:R-:W2:Y:S03]  /*3680*/  SYNCS.PHASECHK.TRANS64.TRYWAIT P0, [UR31+0xc0], R0 ;  /* 0x0000c000ff0075a7 */ /* 0x000ea6000800111f */
[----:B------:R-:W-:Y:S01]  /*3690*/  ULEA UR11, UR4, UR11, 0x14 ;  /* 0x0000000b040b7291 */ /* 0x000fe2000f8ea0ff */
[----:B-123--:R-:W-:Y:S11]  /*36a0*/  @!P0 BRA `(.L_x_60) ;  /* 0x0000005000f08947 */ /* 0x00eff60003800000 */
.L_x_152:
[----:B------:R-:W-:Y:S01]  /*36b0*/  IADD3 R10, PT, PT, R10, 0x1, RZ ;  /* 0x000000010a0a7810 */ /* 0x000fe20007ffe0ff */
[----:B------:R-:W-:Y:S06]  /*36c0*/  BRA.U !UP4, `(.L_x_61) ;  /* 0x000000010cc07547 */ /* 0x000fec000b800000 */
[----:B------:R-:W-:Y:S01]  /*36d0*/  UPLOP3.LUT UP2, UPT, UPT, UPT, UPT, 0x40, 0x4 ;  /* 0x000000000004789c */ /* 0x000fe20003f4e870 */
[----:B------:R-:W-:Y:S01]  /*36e0*/  UMOV UR23, UR41 ;  /* 0x0000002900177c82 */ /* 0x000fe20008000000 */
[----:B------:R-:W-:Y:S01]  /*36f0*/  UMOV UR22, UR40 ;  /* 0x0000002800167c82 */ /* 0x000fe20008000000 */
[----:B------:R-:W-:-:S08]  /*3700*/  UMOV UR10, UR24 ;  /* 0x00000018000a7c82 */ /* 0x000fd00008000000 */
.L_x_64:
[----:B------:R-:W-:Y:S02]  /*3710*/  UIADD3 UR23, UPT, UPT, UR23, 0x1, URZ ;  /* 0x0000000117177890 */ /* 0x000fe4000fffe0ff */
[----:B--2---:R-:W-:Y:S02]  /*3720*/  ULEA UR5, UR10, UR26, 0x3 ;  /* 0x0000001a0a057291 */ /* 0x004fe4000f8e18ff */
[----:B------:R-:W-:Y:S01]  /*3730*/  UISETP.NE.AND UP3, UPT, UR23, URZ, UPT ;  /* 0x000000ff1700728c */ /* 0x000fe2000bf65270 */
[----:B---3--:R-:W-:Y:S10]  /*3740*/  @P2 BRA `(.L_x_62) ;  /* 0x00000000000c2947 */ /* 0x008ff40003800000 */
[----:B-1----:R-:W-:Y:S04]  /*3750*/  SHF.L.U32 R2, R8, 0x1f, RZ ;  /* 0x0000001f08027819 */ /* 0x002fe800000006ff */
[----:B------:R-:W1:Y:S02]  /*3760*/  SYNCS.PHASECHK.TRANS64.TRYWAIT P0, [UR5], R2 ;  /* 0x00000002ff0075a7 */ /* 0x000e640008001105 */
[----:B-1----:R-:W-:Y:S05]  /*3770*/  @!P0 BRA `(.L_x_63) ;  /* 0x0000005000d48947 */ /* 0x002fea0003800000 */
.L_x_62:
[----:B------:R-:W-:Y:S01]  /*3780*/  UISETP.NE.AND UP0, UPT, UR22, 0x1, UPT ;  /* 0x000000011600788c */ /* 0x000fe2000bf05270 */
[----:B------:R-:W-:Y:S01]  /*3790*/  PLOP3.LUT P2, PT, PT, PT, PT, 0x80, 0x8 ;  /* 0x000000000008781c */ /* 0x000fe20003f4f070 */
[----:B------:R-:W-:Y:S02]  /*37a0*/  UIADD3 UR4, UPT, UPT, UR10, 0x1, URZ ;  /* 0x000000010a047890 */ /* 0x000fe4000fffe0ff */
[----:B------:R-:W-:Y:S02]  /*37b0*/  UIADD3 UR25, UPT, UPT, UR5, 0x18, URZ ;  /* 0x0000001805197890 */ /* 0x000fe4000fffe0ff */
[----:B------:R-:W-:Y:S01]  /*37c0*/  UISETP.NE.AND UP1, UPT, UR4, 0x3, UPT ;  /* 0x000000030400788c */ /* 0x000fe2000bf25270 */
[----:B------:R-:W-:Y:S01]  /*37d0*/  PLOP3.LUT P0, PT, PT, PT, UP0, 0x80, 0x8 ;  /* 0x000000000008781c */ /* 0x000fe20003f0f008 */
[----:B------:R-:W-:Y:S02]  /*37e0*/  UIADD3 UR22, UPT, UPT, UR22, -0x1, URZ ;  /* 0xffffffff16167890 */ /* 0x000fe4000fffe0ff */
[----:B------:R-:W-:Y:S02]  /*37f0*/  USEL UR6, URZ, 0x1, UP1 ;  /* 0x00000001ff067887 */ /* 0x000fe40008800000 */
[----:B------:R-:W-:Y:S01]  /*3800*/  USEL UR24, UR4, URZ, UP1 ;  /* 0x000000ff04187287 */ /* 0x000fe20008800000 */
[----:B------:R-:W-:Y:S01]  /*3810*/  UMOV UR7, 0x40004040 ;  /* 0x4000404000077882 */ /* 0x000fe20000000000 */
[----:B------:R-:W-:Y:S02]  /*3820*/  UMOV UR5, 0x40004040 ;  /* 0x4000404000057882 */ /* 0x000fe40000000000 */
[----:B------:R-:W-:Y:S01]  /*3830*/  @UP0 ULEA UR4, UR24, UR26, 0x3 ;  /* 0x0000001a18040291 */ /* 0x000fe2000f8e18ff */
[----:B------:R-:W-:Y:S01]  /*3840*/  LOP3.LUT R8, R8, UR6, RZ, 0x3c, !PT ;  /* 0x0000000608087c12 */ /* 0x000fe2000f8e3cff */
[----:B------:R-:W-:Y:S01]  /*3850*/  ULEA UR6, UR10, UR29, 0xa ;  /* 0x0000001d0a067291 */ /* 0x000fe2000f8e50ff */
[----:B------:R-:W-:Y:S02]  /*3860*/  UMOV UR21, 0x40004040 ;  /* 0x4000404000157882 */ /* 0x000fe40000000000 */
[----:B-1----:R-:W-:Y:S01]  /*3870*/  @P0 SHF.L.U32 R0, R8, 0x1f, RZ ;  /* 0x0000001f08000819 */ /* 0x002fe200000006ff */
[----:B------:R-:W-:Y:S02]  /*3880*/  UIADD3 UR20, UPT, UPT, UR6, 0x2, URZ ;  /* 0x0000000206147890 */ /* 0x000fe4000fffe0ff */
[----:B------:R-:W-:Y:S01]  /*3890*/  UIADD3 UR16, UPT, UPT, UR6, 0x4, URZ ;  /* 0x0000000406107890 */ /* 0x000fe2000fffe0ff */
[----:B------:R2:W3:Y:S01]  /*38a0*/  @P0 SYNCS.PHASECHK.TRANS64.TRYWAIT P2, [UR4], R0 ;  /* 0x00000000ff0005a7 */ /* 0x0004e20008041104 */
[----:B------:R-:W-:Y:S02]  /*38b0*/  ULEA UR4, UR10, UR28, 0x9 ;  /* 0x0000001c0a047291 */ /* 0x000fe4000f8e48ff */
[----:B------:R-:W-:Y:S02]  /*38c0*/  UIADD3 UR12, UPT, UPT, UR6, 0x6, URZ ;  /* 0x00000006060c7890 */ /* 0x000fe4000fffe0ff */
[----:B------:R-:W-:Y:S02]  /*38d0*/  UIADD3 UR18, UPT, UPT, UR4, 0x2, URZ ;  /* 0x0000000204127890 */ /* 0x000fe4000fffe0ff */
[----:B------:R-:W-:Y:S02]  /*38e0*/  UIADD3 UR14, UPT, UPT, UR4, 0x4, URZ ;  /* 0x00000004040e7890 */ /* 0x000fe4000fffe0ff */
[----:B------:R-:W-:Y:S01]  /*38f0*/  UIADD3 UR8, UPT, UPT, UR4, 0x6, URZ ;  /* 0x0000000604087890 */ /* 0x000fe2000fffe0ff */
[----:B------:R2:W-:Y:S01]  /*3900*/  UTCHMMA gdesc[UR4], gdesc[UR6], tmem[UR11], tmem[UR38], idesc[UR39], UP2 ;  /* 0x00ff2606040075ea */ /* 0x0005e2000900000b */
[----:B------:R-:W-:Y:S01]  /*3910*/  UPLOP3.LUT UP2, UPT, UPT, UPT, UPT, 0x80, 0x8 ;  /* 0x000000000008789c */ /* 0x000fe20003f4f070 */
[----:B------:R-:W-:Y:S01]  /*3920*/  UMOV UR19, 0x40004040 ;  /* 0x4000404000137882 */ /* 0x000fe20000000000 */
[----:B------:R-:W-:Y:S01]  /*3930*/  UMOV UR17, 0x40004040 ;  /* 0x4000404000117882 */ /* 0x000fe20000000000 */
[----:B------:R2:W-:Y:S01]  /*3940*/  UTCHMMA gdesc[UR18], gdesc[UR20], tmem[UR11], tmem[UR36], idesc[UR37], UPT ;  /* 0x00ff2414120075ea */ /* 0x0005e2000b80000b */
[----:B------:R-:W-:Y:S01]  /*3950*/  UMOV UR15, 0x40004040 ;  /* 0x40004040000f7882 */ /* 0x000fe20000000000 */
[----:B------:R-:W-:Y:S01]  /*3960*/  UMOV UR13, 0x40004040 ;  /* 0x40004040000d7882 */ /* 0x000fe20000000000 */
[----:B------:R-:W-:Y:S01]  /*3970*/  UMOV UR9, 0x40004040 ;  /* 0x4000404000097882 */ /* 0x000fe20000000000 */
[----:B------:R2:W-:Y:S01]  /*3980*/  UTCHMMA gdesc[UR14], gdesc[UR16], tmem[UR11], tmem[UR34], idesc[UR35], UPT ;  /* 0x00ff22100e0075ea */ /* 0x0005e2000b80000b */
[----:B------:R2:W-:Y:S01]  /*3990*/  UTCHMMA gdesc[UR8], gdesc[UR12], tmem[UR11], tmem[UR32], idesc[UR33], UPT ;  /* 0x00ff200c080075ea */ /* 0x0005e2000b80000b */
[----:B------:R2:W-:Y:S01]  /*39a0*/  UTCBAR.MULTICAST [UR25], URZ, UR27 ;  /* 0x000000ff190073e9 */ /* 0x0005e2000800081b */
[----:B------:R-:W-:Y:S01]  /*39b0*/  UMOV UR10, UR24 ;  /* 0x00000018000a7c82 */ /* 0x000fe20008000000 */
[----:B------:R-:W-:Y:S05]  /*39c0*/  BRA.U UP3, `(.L_x_64) ;  /* 0xfffffffd03507547 */ /* 0x000fea000b83ffff */
.L_x_61:
[----:B--2---:R-:W-:Y:S01]  /*39d0*/  UIADD3 UR4, UPT, UPT, UR30, 0x1, URZ ;  /* 0x000000011e047890 */ /* 0x004fe2000fffe0ff */
[C---:B------:R-:W-:Y:S01]  /*39e0*/  ISETP.NE.AND P0, PT, R10.reuse, 0x2, PT ;  /* 0x000000020a00780c */ /* 0x040fe20003f05270 */
[----:B------:R-:W-:Y:S02]  /*39f0*/  UIADD3 UR5, UPT, UPT, UR31, 0xa0, URZ ;  /* 0x000000a01f057890 */ /* 0x000fe4000fffe0ff */
[----:B------:R-:W-:Y:S01]  /*3a00*/  UISETP.NE.AND UP0, UPT, UR4, 0x4, UPT ;  /* 0x000000040400788c */ /* 0x000fe2000bf05270 */
[----:B-1----:R-:W-:Y:S02]  /*3a10*/  SEL R0, RZ, 0x1, P0 ;  /* 0x00000001ff007807 */ /* 0x002fe40000000000 */
[----:B------:R-:W-:Y:S01]  /*3a20*/  SEL R10, R10, RZ, P0 ;  /* 0x000000ff0a0a7207 */ /* 0x000fe20000000000 */
[----:B------:R-:W-:Y:S01]  /*3a30*/  USEL UR6, URZ, 0x1, UP0 ;  /* 0x00000001ff067887 */ /* 0x000fe20008000000 */
[----:B------:R-:W-:Y:S01]  /*3a40*/  LOP3.LUT R9, R9, R0, RZ, 0x3c, !PT ;  /* 0x0000000009097212 */ /* 0x000fe200078e3cff */
[----:B------:R-:W-:Y:S01]  /*3a50*/  USEL UR30, UR4, URZ, UP0 ;  /* 0x000000ff041e7287 */ /* 0x000fe20008000000 */
[----:B------:R1:W-:Y:S03]  /*3a60*/  UTCBAR [UR5], URZ ;  /* 0x000000ff050073e9 */ /* 0x0003e600080000ff */
[----:B------:R-:W-:Y:S01]  /*3a70*/  LOP3.LUT R11, R11, UR6, RZ, 0x3c, !PT ;  /* 0x000000060b0b7c12 */ /* 0x000fe2000f8e3cff */
[----:B------:R-:W-:Y:S07]  /*3a80*/  @P1 BRA `(.L_x_65) ;  /* 0xfffffff800881947 */ /* 0x000fee000383ffff */
[----:B------:R-:W2:Y:S01]  /*3a90*/  S2UR UR8, SR_CgaCtaId ;  /* 0x00000000000879c3 */ /* 0x000ea20000008800 */
[----:B------:R-:W-:Y:S01]  /*3aa0*/  ELECT P0, URZ, PT ;  /* 0x0000000000ff782f */ /* 0x000fe20003800000 */
[----:B------:R-:W-:Y:S01]  /*3ab0*/  IMAD.MOV.U32 R0, RZ, RZ, 0x1 ;  /* 0x00000001ff007424 */ /* 0x000fe200078e00ff */
[----:B------:R-:W-:Y:S01]  /*3ac0*/  UIADD3 UR26, UPT, UPT, UR26, 0xc0, URZ ;  /* 0x000000c01a1a7890 */ /* 0x000fe2000fffe0ff */
[----:B------:R-:W-:Y:S01]  /*3ad0*/  SHF.L.U32 R2, R11, 0x1f, RZ ;  /* 0x0000001f0b027819 */ /* 0x000fe200000006ff */
[----:B------:R-:W-:-:S03]  /*3ae0*/  UMOV UR4, 0x40 ;  /* 0x0000004000047882 */ /* 0x000fc60000000000 */
[----:B------:R-:W-:Y:S01]  /*3af0*/  UVIRTCOUNT.DEALLOC.SMPOOL 0x80 ;  /* 0x000000800000784c */ /* 0x000fe20000000000 */
[----:B--2---:R-:W-:Y:S02]  /*3b00*/  ULEA UR8, UR8, UR4, 0x18 ;  /* 0x0000000408087291 */ /* 0x004fe4000f8ec0ff */
[----:B------:R-:W-:-:S07]  /*3b10*/  ULEA UR4, UR30, UR26, 0x3 ;  /* 0x0000001a1e047291 */ /* 0x000fce000f8e18ff */
[----:B------:R2:W-:Y:S02]  /*3b20*/  @P0 STS.U8 [UR8+0x1c], R0 ;  /* 0x00001c00ff000988 */ /* 0x0005e40008000008 */
[----:B------:R-:W4:Y:S02]  /*3b30*/  SYNCS.PHASECHK.TRANS64.TRYWAIT P0, [UR4], R2 ;  /* 0x00000002ff0075a7 */ /* 0x000f240008001104 */
[----:B--2-4-:R-:W-:Y:S05]  /*3b40*/  @!P0 BRA `(.L_x_66) ;  /* 0x0000004c00f88947 */ /* 0x014fea0003800000 */
.L_x_155:
[----:B------:R-:W-:-:S04]  /*3b50*/  UIADD3 UR4, UPT, UPT, UR30, 0x1, URZ ;  /* 0x000000011e047890 */ /* 0x000fc8000fffe0ff */
[----:B------:R-:W-:-:S04]  /*3b60*/  UISETP.NE.AND UP0, UPT, UR4, 0x4, UPT ;  /* 0x000000040400788c */ /* 0x000fc8000bf05270 */
[----:B------:R-:W-:Y:S02]  /*3b70*/  USEL UR6, URZ, 0x1, UP0 ;  /* 0x00000001ff067887 */ /* 0x000fe40008000000 */
[----:B------:R-:W-:-:S04]  /*3b80*/  USEL UR4, UR4, URZ, UP0 ;  /* 0x000000ff04047287 */ /* 0x000fc80008000000 */
[----:B-1----:R-:W-:Y:S01]  /*3b90*/  ULEA UR5, UR4, UR26, 0x3 ;  /* 0x0000001a04057291 */ /* 0x002fe2000f8e18ff */
[----:B--2---:R-:W-:-:S04]  /*3ba0*/  LOP3.LUT R2, R11, UR6, RZ, 0x3c, !PT ;  /* 0x000000060b027c12 */ /* 0x004fc8000f8e3cff */
[----:B------:R-:W-:-:S04]  /*3bb0*/  SHF.L.U32 R3, R2, 0x1f, RZ ;  /* 0x0000001f02037819 */ /* 0x000fc800000006ff */
[----:B------:R-:W1:Y:S02]  /*3bc0*/  SYNCS.PHASECHK.TRANS64.TRYWAIT P0, [UR5], R3 ;  /* 0x00000003ff0075a7 */ /* 0x000e640008001105 */
[----:B-1----:R-:W-:Y:S05]  /*3bd0*/  @!P0 BRA `(.L_x_67) ;  /* 0x0000004c00ec8947 */ /* 0x002fea0003800000 */
.L_x_157:
        /* <DEDUP_REMOVED lines=9> */
.L_x_159:
[----:B------:R-:W-:-:S04]  /*3c70*/  UIADD3 UR4, UPT, UPT, UR4, 0x1, URZ ;  /* 0x0000000104047890 */ /* 0x000fc8000fffe0ff */
[----:B------:R-:W-:-:S04]  /*3c80*/  UISETP.NE.AND UP0, UPT, UR4, 0x4, UPT ;  /* 0x000000040400788c */ /* 0x000fc8000bf05270 */
[----:B------:R-:W-:Y:S02]  /*3c90*/  USEL UR5, URZ, 0x1, UP0 ;  /* 0x00000001ff057887 */ /* 0x000fe40008000000 */
[----:B------:R-:W-:-:S04]  /*3ca0*/  USEL UR4, UR4, URZ, UP0 ;  /* 0x000000ff04047287 */ /* 0x000fc80008000000 */
[----:B------:R-:W-:Y:S01]  /*3cb0*/  ULEA UR4, UR4, UR26, 0x3 ;  /* 0x0000001a04047291 */ /* 0x000fe2000f8e18ff */
[----:B------:R-:W-:-:S04]  /*3cc0*/  LOP3.LUT R2, R2, UR5, RZ, 0x3c, !PT ;  /* 0x0000000502027c12 */ /* 0x000fc8000f8e3cff */
[----:B------:R-:W-:-:S04]  /*3cd0*/  SHF.L.U32 R2, R2, 0x1f, RZ ;  /* 0x0000001f02027819 */ /* 0x000fc800000006ff */
[----:B------:R-:W2:Y:S02]  /*3ce0*/  SYNCS.PHASECHK.TRANS64.TRYWAIT P0, [UR4], R2 ;  /* 0x00000002ff0075a7 */ /* 0x000ea40008001104 */
[----:B--2---:R-:W-:Y:S05]  /*3cf0*/  @!P0 BRA `(.L_x_69) ;  /* 0x0000004c00d48947 */ /* 0x004fea0003800000 */
.L_x_161:
[----:B------:R-:W-:Y:S01]  /*3d00*/  NOP ;  /* 0x0000000000007918 */ /* 0x000fe20000000000 */
[----:B-1----:R-:W1:Y:S01]  /*3d10*/  LDS R0, [UR8+0x14] ;  /* 0x00001408ff007984 */ /* 0x002e620008000800 */
[----:B------:R-:W-:Y:S01]  /*3d20*/  ULOP3.LUT UR4, UR42, 0xffff, URZ, 0xc0, !UPT ;  /* 0x0000ffff2a047892 */ /* 0x000fe2000f8ec0ff */
[----:B------:R-:W-:Y:S01]  /*3d30*/  UMOV UR5, 0xffff ;  /* 0x0000ffff00057882 */ /* 0x000fe20000000000 */
[----:B------:R-:W-:Y:S02]  /*3d40*/  UMOV UR6, 0x1 ;  /* 0x0000000100067882 */ /* 0x000fe40000000000 */
[----:B------:R-:W-:-:S04]  /*3d50*/  USHF.R.U32.HI UR4, URZ, 0x5, UR4 ;  /* 0x00000005ff047899 */ /* 0x000fc80008011604 */
[----:B------:R-:W-:Y:S02]  /*3d60*/  USHF.L.U32 UR5, UR5, UR4, URZ ;  /* 0x0000000405057299 */ /* 0x000fe400080006ff */
[----:B------:R-:W-:-:S04]  /*3d70*/  USHF.L.U32 UR4, UR6, UR4, URZ ;  /* 0x0000000406047299 */ /* 0x000fc800080006ff */
[----:B-1----:R-:W-:-:S04]  /*3d80*/  LOP3.LUT R0, R0, UR5, RZ, 0xc0, !PT ;  /* 0x0000000500007c12 */ /* 0x002fc8000f8ec0ff */
[----:B------:R-:W-:-:S13]  /*3d90*/  ISETP.NE.AND P0, PT, R0, UR5, PT ;  /* 0x0000000500007c0c */ /* 0x000fda000bf05270 */
[----:B------:R-:W-:Y:S05]  /*3da0*/  @P0 BRA `(.L_x_70) ;  /* 0x0000000000580947 */ /* 0x000fea0003800000 */
[----:B------:R-:W1:Y:S02]  /*3db0*/  LDS R0, [UR8+0x18] ;  /* 0x00001808ff007984 */ /* 0x000e640008000800 */
[----:B-1----:R-:W-:-:S04]  /*3dc0*/  LOP3.LUT R0, R0, UR4, RZ, 0xc0, !PT ;  /* 0x0000000400007c12 */ /* 0x002fc8000f8ec0ff */
[----:B------:R-:W-:-:S13]  /*3dd0*/  ISETP.NE.AND P0, PT, R0, UR4, PT ;  /* 0x0000000400007c0c */ /* 0x000fda000bf05270 */
[----:B------:R-:W-:Y:S05]  /*3de0*/  @P0 BRA `(.L_x_71) ;  /* 0x00000000003c0947 */ /* 0x000fea0003800000 */
[----:B------:R-:W1:Y:S01]  /*3df0*/  S2R R2, SR_LANEID ;  /* 0x0000000000027919 */ /* 0x000e620000000000 */
[----:B------:R-:W-:-:S06]  /*3e00*/  ULOP3.LUT UR5, URZ, UR5, URZ, 0x33, !UPT ;  /* 0x00000005ff057292 */ /* 0x000fcc000f8e33ff */
[----:B------:R-:W-:-:S04]  /*3e10*/  IMAD.U32 R0, RZ, RZ, UR5 ;  /* 0x00000005ff007e24 */ /* 0x000fc8000f8e00ff */
[----:B------:R2:W4:Y:S02]  /*3e20*/  REDUX UR7, R0 ;  /* 0x00000000000773c4 */ /* 0x0005240000000000 */
[----:B------:R1:W-:Y:S01]  /*3e30*/  UTCATOMSWS.AND URZ, UR5 ;  /* 0x0000000500ff79e3 */ /* 0x0003e20008000000 */
[----:B--2---:R-:W-:Y:S01]  /*3e40*/  LOP3.LUT R0, RZ, UR4, RZ, 0x33, !PT ;  /* 0x00000004ff007c12 */ /* 0x004fe2000f8e33ff */
[----:B------:R-:W-:Y:S02]  /*3e50*/  VOTEU.ANY UR4, UPT, PT ;  /* 0x0000000000047886 */ /* 0x000fe400038e0100 */
[----:B------:R-:W-:Y:S02]  /*3e60*/  UFLO.U32 UR4, UR4 ;  /* 0x00000004000472bd */ /* 0x000fe400080e0000 */
[----:B------:R-:W2:Y:S04]  /*3e70*/  REDUX UR6, R0 ;  /* 0x00000000000673c4 */ /* 0x000ea80000000000 */
[----:B-1----:R-:W-:-:S02]  /*3e80*/  ISETP.EQ.U32.AND P0, PT, R2, UR4, PT ;  /* 0x0000000402007c0c */ /* 0x002fc4000bf02070 */
[----:B----4-:R-:W-:-:S11]  /*3e90*/  MOV R2, UR7 ;  /* 0x0000000700027c02 */ /* 0x010fd60008000f00 */
[----:B------:R1:W-:Y:S01]  /*3ea0*/  @P0 ATOMS.AND RZ, [UR8+0x14], R2 ;  /* 0x00001402ffff098c */ /* 0x0003e2000a800008 */
[----:B--2---:R-:W-:-:S05]  /*3eb0*/  IMAD.U32 R0, RZ, RZ, UR6 ;  /* 0x00000006ff007e24 */ /* 0x004fca000f8e00ff */
[----:B------:R1:W-:Y:S01]  /*3ec0*/  @P0 ATOMS.AND RZ, [UR8+0x18], R0 ;  /* 0x00001800ffff098c */ /* 0x0003e2000a800008 */
[----:B------:R-:W-:Y:S05]  /*3ed0*/  BRA `(.L_x_72) ;  /* 0x0000000000147947 */ /* 0x000fea0003800000 */
.L_x_71:
[----:B------:R-:W-:Y:S02]  /*3ee0*/  MOV R2, 0x3f00 ;  /* 0x00003f0000027802 */ /* 0x000fe40000000f00 */
[----:B---3-5:R-:W-:Y:S05]  /*3ef0*/  CALL.REL.NOINC `($__internal_0_$__cuda_sm10x_tcgen05_guardrail_trap_col_being_dealloced_not_returned_by_alloc) ;  /* 0x0000005000bc7944 */ /* 0x028fea0003c00000 */
[----:B------:R-:W-:Y:S05]  /*3f00*/  BRA `(.L_x_72) ;  /* 0x0000000000087947 */ /* 0x000fea0003800000 */
.L_x_70:
[----:B------:R-:W-:Y:S02]  /*3f10*/  MOV R2, 0x3f30 ;  /* 0x00003f3000027802 */ /* 0x000fe40000000f00 */
[----:B---3-5:R-:W-:Y:S05]  /*3f20*/  CALL.REL.NOINC `($__internal_2_$__cuda_sm10x_tcgen05_guardrail_trap_unallocated_columns_being_dealloced) ;  /* 0x0000005000c87944 */ /* 0x028fea0003c00000 */
.L_x_72:
[----:B------:R-:W-:Y:S01]  /*3f30*/  NOP ;  /* 0x0000000000007918 */ /* 0x000fe20000000000 */
[----:B------:R-:W-:Y:S05]  /*3f40*/  EXIT ;  /* 0x000000000000794d */ /* 0x000fea0003800000 */
.L_x_54:
[----:B------:R-:W-:-:S09]  /*3f50*/  UISETP.NE.OR UP0, UPT, UR17, 0x3, !UP3 ;  /* 0x000000031100788c */ /* 0x000fd2000df05670 */
[----:B------:R-:W-:Y:S05]  /*3f60*/  BRA.U UP0, `(.L_x_73) ;  /* 0x00000011005c7547 */ /* 0x000fea000b800000 */
[----:B------:R-:W2:Y:S01]  /*3f70*/  S2UR UR10, SR_CgaCtaId ;  /* 0x00000000000a79c3 */ /* 0x000ea20000008800 */
[----:B------:R-:W3:Y:S01]  /*3f80*/  LDCU UR31, c[0x0][0x370] ;  /* 0x00006e00ff1f77ac */ /* 0x000ee20008000800 */
[----:B------:R-:W-:Y:S02]  /*3f90*/  HFMA2 R13, -RZ, RZ, 0, 0 ;  /* 0x00000000ff0d7431 */ /* 0x000fe400000001ff */
[----:B------:R-:W-:Y:S01]  /*3fa0*/  IMAD.MOV.U32 R15, RZ, RZ, 0x1 ;  /* 0x00000001ff0f7424 */ /* 0x000fe200078e00ff */
[----:B------:R-:W-:Y:S01]  /*3fb0*/  MOV R7, 0x1000 ;  /* 0x0000100000077802 */ /* 0x000fe20000000f00 */
[----:B------:R-:W3:Y:S01]  /*3fc0*/  LDCU.128 UR44, c[0x0][0xb10] ;  /* 0x00016200ff2c77ac */ /* 0x000ee20008000c00 */
[----:B------:R-:W-:Y:S01]  /*3fd0*/  IMAD.MOV.U32 R14, RZ, RZ, RZ ;  /* 0x000000ffff0e7224 */ /* 0x000fe200078e00ff */
[----:B------:R-:W4:Y:S01]  /*3fe0*/  LDC.64 R16, c[0x0][0x348] ;  /* 0x0000d200ff107b82 */ /* 0x000f220000000a00 */
[----:B------:R-:W1:Y:S01]  /*3ff0*/  LDCU UR30, c[0x0][0x374] ;  /* 0x00006e80ff1e77ac */ /* 0x000e620008000800 */
[----:B------:R-:W2:Y:S06]  /*4000*/  LDCU UR15, c[0x0][0xb0c] ;  /* 0x00016180ff0f77ac */ /* 0x000eac0008000800 */
[----:B------:R-:W4:Y:S01]  /*4010*/  LDC.64 R2, c[0x0][0x888] ;  /* 0x00022200ff027b82 */ /* 0x000f220000000a00 */
[----:B------:R-:W4:Y:S01]  /*4020*/  LDCU UR49, c[0x0][0xb20] ;  /* 0x00016400ff3177ac */ /* 0x000f220008000800 */
[----:B------:R-:W4:Y:S06]  /*4030*/  LDCU UR4, c[0x0][0xb30] ;  /* 0x00016600ff0477ac */ /* 0x000f2c0008000800 */
[----:B------:R-:W4:Y:S01]  /*4040*/  LDC.64 R4, c[0x0][0x890] ;  /* 0x00022400ff047b82 */ /* 0x000f220000000a00 */
[----:B------:R-:W-:Y:S01]  /*4050*/  UMOV UR21, 0x400 ;  /* 0x0000040000157882 */ /* 0x000fe20000000000 */
[----:B---3--:R-:W-:-:S02]  /*4060*/  UIMAD.WIDE.U32 UR6, UR31, UR44, URZ ;  /* 0x0000002c1f0672a5 */ /* 0x008fc4000f8e00ff */
[----:B-1----:R-:W-:Y:S02]  /*4070*/  UIMAD.WIDE.U32 UR8, UR30, UR47, URZ ;  /* 0x0000002f1e0872a5 */ /* 0x002fe4000f8e00ff */
[----:B--2---:R-:W-:Y:S02]  /*4080*/  ULEA UR21, UR10, UR21, 0x18 ;  /* 0x000000150a157291 */ /* 0x004fe4000f8ec0ff */
[----:B------:R-:W-:Y:S02]  /*4090*/  UPLOP3.LUT UP3, UPT, UPT, UPT, UPT, 0x40, 0x4 ;  /* 0x000000000004789c */ /* 0x000fe40003f6e870 */
[----:B------:R-:W-:Y:S02]  /*40a0*/  UIADD3 UR37, UPT, UPT, UR21, 0x48, URZ ;  /* 0x0000004815257890 */ /* 0x000fe4000fffe0ff */
[----:B------:R-:W-:Y:S02]  /*40b0*/  UIADD3 UR33, UPT, UPT, UR21, 0x30, URZ ;  /* 0x0000003015217890 */ /* 0x000fe4000fffe0ff */
[----:B------:R-:W-:-:S02]  /*40c0*/  UIADD3 UR25, UPT, UPT, UR21, 0x38, URZ ;  /* 0x0000003815197890 */ /* 0x000fc4000fffe0ff */
[----:B------:R-:W-:Y:S01]  /*40d0*/  UIADD3 UR17, UPT, UPT, UR21, 0x40, URZ ;  /* 0x0000004015117890 */ /* 0x000fe2000fffe0ff */
[----:B------:R-:W-:Y:S01]  /*40e0*/  UMOV UR6, UR7 ;  /* 0x0000000700067c82 */ /* 0x000fe20008000000 */
[----:B------:R-:W-:Y:S01]  /*40f0*/  UMOV UR41, UR9 ;  /* 0x0000000900297c82 */ /* 0x000fe20008000000 */
[----:B------:R-:W-:Y:S02]  /*4100*/  UISETP.GE.AND UP0, UPT, UR42, 0x1, UPT ;  /* 0x000000012a00788c */ /* 0x000fe4000bf06270 */
[----:B------:R-:W-:Y:S01]  /*4110*/  UISETP.NE.AND UP4, UPT, UR42, 0x1, UPT ;  /* 0x000000012a00788c */ /* 0x000fe2000bf85270 */
[----:B------:R-:W1:Y:S01]  /*4120*/  LDCU.64 UR22, c[0x0][0xb28] ;  /* 0x00016500ff1677ac */ /* 0x000e620008000a00 */
[----:B------:R-:W-:Y:S02]  /*4130*/  UISETP.NE.AND UP6, UPT, UR15, 0x1, UPT ;  /* 0x000000010f00788c */ /* 0x000fe4000bfc5270 */
[----:B------:R-:W-:Y:S02]  /*4140*/  UISETP.NE.AND UP5, UPT, UR46, 0x1, UPT ;  /* 0x000000012e00788c */ /* 0x000fe4000bfa5270 */
[----:B------:R-:W-:-:S02]  /*4150*/  UPRMT UR37, UR10, 0x654, UR37 ;  /* 0x000006540a257896 */ /* 0x000fc40008000025 */
[----:B------:R-:W-:Y:S02]  /*4160*/  USHF.R.U32.HI UR43, URZ, UR45, UR6 ;  /* 0x0000002dff2b7299 */ /* 0x000fe40008011606 */
[----:B------:R-:W-:Y:S02]  /*4170*/  UPRMT UR40, UR10, 0x654, UR33 ;  /* 0x000006540a287896 */ /* 0x000fe40008000021 */
[----:B------:R-:W-:Y:S02]  /*4180*/  UPRMT UR39, UR10, 0x654, UR25 ;  /* 0x000006540a277896 */ /* 0x000fe40008000019 */
[----:B------:R-:W-:Y:S02]  /*4190*/  UPRMT UR38, UR10, 0x654, UR17 ;  /* 0x000006540a267896 */ /* 0x000fe40008000011 */
[----:B----4-:R-:W-:Y:S02]  /*41a0*/  USHF.R.U32.HI UR41, URZ, UR49, UR41 ;  /* 0x00000031ff297299 */ /* 0x010fe40008011629 */
[----:B------:R-:W-:-:S11]  /*41b0*/  UISETP.NE.AND UP2, UPT, UR4, 0x1, UPT ;  /* 0x000000010400788c */ /* 0x000fd6000bf45270 */
.L_x_84:
[C---:B------:R-:W-:Y:S02]  /*41c0*/  LEA R12, R14.reuse, UR21, 0x3 ;  /* 0x000000150e0c7c11 */ /* 0x040fe4000f8e18ff */
[----:B------:R-:W-:Y:S02]  /*41d0*/  SHF.L.U32 R0, R13, 0x1f, RZ ;  /* 0x0000001f0d007819 */ /* 0x000fe400000006ff */
[----:B------:R-:W-:Y:S02]  /*41e0*/  LEA R8, R14, UR21, 0x4 ;  /* 0x000000150e087c11 */ /* 0x000fe4000f8e20ff */
[----:B--2---:R-:W2:Y:S02]  /*41f0*/  SYNCS.PHASECHK.TRANS64.TRYWAIT P0, [R12+URZ+0x80], R0 ;  /* 0x000080000c0075a7 */ /* 0x004ea400080011ff */
[----:B--2---:R-:W-:Y:S05]  /*4200*/  @!P0 BRA `(.L_x_74) ;  /* 0x0000004800a88947 */ /* 0x004fea0003800000 */
.L_x_162:
        /* <DEDUP_REMOVED lines=8> */
[----:B---3--:R-:W-:Y:S11]  /*4290*/  LOP3.LUT P0, RZ, R10, 0x1, RZ, 0xc0, !PT ;  /* 0x000000010aff7812 */ /* 0x008ff6000780c0ff */
[----:B------:R-:W-:Y:S02]  /*42a0*/  @!UPT UIADD3 URZ, UPT, UPT, URZ, URZ, URZ ;  /* 0x000000fffffff290 */ /* 0x000fe4000fffe0ff */
[----:B----4-:R-:W-:Y:S01]  /*42b0*/  VOTEU.ANY UP1, P0 ;  /* 0x0000000000ff7886 */ /* 0x010fe20000020100 */
[----:B------:R-:W-:Y:S11]  /*42c0*/  PLOP3.LUT P0, PT, PT, PT, UP1, 0x80, 0x8 ;  /* 0x000000000008781c */ /* 0x000ff60003f0f018 */
[----:B------:R-:W-:Y:S02]  /*42d0*/  @!UPT UIADD3 URZ, UPT, UPT, URZ, URZ, URZ ;  /* 0x000000fffffff290 */ /* 0x000fe4000fffe0ff */
[----:B--2---:R-:W-:Y:S02]  /*42e0*/  @P0 SHF.R.U32.HI R0, RZ, 0x10, R9 ;  /* 0x00000010ff000819 */ /* 0x004fe40000011609 */
[----:B------:R-:W-:Y:S02]  /*42f0*/  @P0 MOV R6, R8 ;  /* 0x0000000800060202 */ /* 0x000fe40000000f00 */
[----:B------:R-:W-:Y:S01]  /*4300*/  @P0 R2UR UR4, R0 ;  /* 0x00000000000402ca */ /* 0x000fe200000e0000 */
[----:B------:R-:W-:Y:S01]  /*4310*/  VIADD R0, R12, 0x90 ;  /* 0x000000900c007836 */ /* 0x000fe20000000000 */
[----:B------:R-:W-:Y:S02]  /*4320*/  @P0 LOP3.LUT R8, R9, 0xffff, RZ, 0xc0, !PT ;  /* 0x0000ffff09080812 */ /* 0x000fe400078ec0ff */
[----:B------:R-:W-:Y:S02]  /*4330*/  @P0 R2UR UR6, R6 ;  /* 0x00000000060602ca */ /* 0x000fe400000e0000 */
[----:B------:R-:W-:Y:S02]  /*4340*/  PRMT R0, RZ, 0x654, R0 ;  /* 0x00000654ff007816 */ /* 0x000fe40000000000 */
[----:B------:R-:W-:Y:S02]  /*4350*/  @P0 R2UR UR5, R8 ;  /* 0x00000000080502ca */ /* 0x000fe400000e0000 */
[----:B------:R2:W-:Y:S03]  /*4360*/  SYNCS.ARRIVE.TRANS64.RED.A1T0 RZ, [R0+URZ], RZ ;  /* 0x000000ff00ff79a7 */ /* 0x0005e600081004ff */
[----:B------:R-:W-:Y:S04]  /*4370*/  @UP1 UMOV UR29, UR4 ;  /* 0x00000004001d1c82 */ /* 0x000fe80008000000 */
[----:B------:R-:W-:Y:S04]  /*4380*/  @UP1 UMOV UR14, UR6 ;  /* 0x00000006000e1c82 */ /* 0x000fe80008000000 */
[----:B------:R-:W-:Y:S01]  /*4390*/  @UP1 UMOV UR13, UR5 ;  /* 0x00000005000d1c82 */ /* 0x000fe20008000000 */
[----:B------:R-:W-:Y:S05]  /*43a0*/  BRA.U !UP0, `(.L_x_75) ;  /* 0x0000000108a47547 */ /* 0x000fea000b800000 */
[----:B------:R-:W-:Y:S02]  /*43b0*/  UIMAD.WIDE.U32 UR18, UR13, UR47, URZ ;  /* 0x0000002f0d1272a5 */ /* 0x000fe4000f8e00ff */
[----:B------:R-:W-:Y:S02]  /*43c0*/  UIMAD.WIDE.U32 UR26, UR14, UR44, URZ ;  /* 0x0000002c0e1a72a5 */ /* 0x000fe4000f8e00ff */
[----:B------:R-:W-:Y:S02]  /*43d0*/  USEL UR4, UR30, UR41, !UP5 ;  /* 0x000000291e047287 */ /* 0x000fe4000e800000 */
[----:B------:R-:W-:Y:S02]  /*43e0*/  USEL UR7, UR31, UR43, !UP6 ;  /* 0x0000002b1f077287 */ /* 0x000fe4000f000000 */
[----:B-1----:R-:W-:Y:S02]  /*43f0*/  UIMAD.WIDE.U32 UR8, UR4, UR22, URZ ;  /* 0x00000016040872a5 */ /* 0x002fe4000f8e00ff */
[----:B------:R-:W-:Y:S01]  /*4400*/  UIMAD.WIDE.U32 UR10, UR7, UR22, URZ ;  /* 0x00000016070a72a5 */ /* 0x000fe2000f8e00ff */
[----:B------:R-:W-:Y:S02]  /*4410*/  UMOV UR5, UR19 ;  /* 0x0000001300057c82 */ /* 0x000fe40008000000 */
[----:B------:R-:W-:Y:S03]  /*4420*/  USHF.R.U32.HI UR6, URZ, UR49, UR5 ;  /* 0x00000031ff067299 */ /* 0x000fe60008011605 */
[----:B------:R-:W-:Y:S01]  /*4430*/  UMOV UR5, UR27 ;  /* 0x0000001b00057c82 */ /* 0x000fe20008000000 */
[----:B------:R-:W-:Y:S02]  /*4440*/  USEL UR6, UR13, UR6, !UP5 ;  /* 0x000000060d067287 */ /* 0x000fe4000e800000 */
[----:B------:R-:W-:Y:S03]  /*4450*/  USHF.R.U32.HI UR12, URZ, UR45, UR5 ;  /* 0x0000002dff0c7299 */ /* 0x000fe60008011605 */
[----:B------:R-:W-:Y:S02]  /*4460*/  UMOV UR5, UR9 ;  /* 0x0000000900057c82 */ /* 0x000fe40008000000 */
[----:B------:R-:W-:Y:S03]  /*4470*/  @UP4 USHF.R.U32.HI UR4, URZ, UR23, UR5 ;  /* 0x00000017ff044299 */ /* 0x000fe60008011605 */
[----:B------:R-:W-:Y:S01]  /*4480*/  UMOV UR5, UR11 ;  /* 0x0000000b00057c82 */ /* 0x000fe20008000000 */
[----:B------:R-:W-:Y:S02]  /*4490*/  UIMAD UR4, UR42, UR4, URZ ;  /* 0x000000042a0472a4 */ /* 0x000fe4000f8e02ff */
[----:B------:R-:W-:Y:S02]  /*44a0*/  @UP4 USHF.R.U32.HI UR7, URZ, UR23, UR5 ;  /* 0x00000017ff074299 */ /* 0x000fe40008011605 */
[----:B------:R-:W-:Y:S02]  /*44b0*/  UIMAD.WIDE.U32 UR10, UR6, UR22, URZ ;  /* 0x00000016060a72a5 */ /* 0x000fe4000f8e00ff */
[----:B------:R-:W-:Y:S02]  /*44c0*/  USEL UR5, UR14, UR12, !UP6 ;  /* 0x0000000c0e057287 */ /* 0x000fe4000f000000 */
[----:B------:R-:W-:Y:S02]  /*44d0*/  UIMAD UR8, UR42, UR7, URZ ;  /* 0x000000072a0872a4 */ /* 0x000fe4000f8e02ff */
[----:B------:R-:W-:Y:S03]  /*44e0*/  UISETP.GE.AND UP0, UPT, UR6, UR4, UPT ;  /* 0x000000040600728c */ /* 0x000fe6000bf06270 */
[----:B------:R-:W-:Y:S01]  /*44f0*/  UMOV UR4, UR11 ;  /* 0x0000000b00047c82 */ /* 0x000fe20008000000 */
[----:B------:R-:W-:Y:S02]  /*4500*/  UISETP.GE.OR UP0, UPT, UR5, UR8, UP0 ;  /* 0x000000080500728c */ /* 0x000fe40008706670 */
[----:B------:R-:W-:Y:S02]  /*4510*/  USHF.R.U32.HI UR4, URZ, UR23, UR4 ;  /* 0x00000017ff047299 */ /* 0x000fe40008011604 */
[----:B------:R-:W-:Y:S02]  /*4520*/  UIMAD.WIDE.U32 UR8, UR5, UR22, URZ ;  /* 0x00000016050872a5 */ /* 0x000fe4000f8e00ff */
[----:B------:R-:W-:Y:S04]  /*4530*/  USEL UR10, UR6, UR4, !UP4 ;  /* 0x00000004060a7287 */ /* 0x000fe8000e000000 */
[----:B------:R-:W-:Y:S01]  /*4540*/  UIADD3 UR11, UPT, UPT, -UR10, URZ, URZ ;  /* 0x000000ff0a0b7290 */ /* 0x000fe2000fffe1ff */
[----:B------:R-:W-:Y:S02]  /*4550*/  @!UP0 UMOV UR4, UR9 ;  /* 0x0000000900048c82 */ /* 0x000fe40008000000 */
[----:B------:R-:W-:Y:S02]  /*4560*/  @!UP0 USHF.R.U32.HI UR4, URZ, UR23, UR4 ;  /* 0x00000017ff048299 */ /* 0x000fe40008011604 */
[----:B------:R-:W-:Y:S02]  /*4570*/  UIMAD UR8, UR42, UR11, UR6 ;  /* 0x0000000b2a0872a4 */ /* 0x000fe4000f8e0206 */
[----:B------:R-:W-:Y:S04]  /*4580*/  @!UP0 USEL UR4, UR5, UR4, !UP4 ;  /* 0x0000000405048287 */ /* 0x000fe8000e000000 */
[----:B------:R-:W-:Y:S02]  /*4590*/  @!UP0 UIMAD UR8, UR7, UR8, UR4 ;  /* 0x00000008070882a4 */ /* 0x000fe4000f8e0204 */
[----:B------:R-:W-:Y:S02]  /*45a0*/  @!UP0 UIADD3 UR9, UPT, UPT, UR10, -UR4, URZ ;  /* 0x800000040a098290 */ /* 0x000fe4000fffe0ff */
[----:B------:R-:W-:Y:S02]  /*45b0*/  UIADD3 UR4, UPT, UPT, -UR5, URZ, URZ ;  /* 0x000000ff05047290 */ /* 0x000fe4000fffe1ff */
[----:B------:R-:W-:Y:S02]  /*45c0*/  UIADD3 UR7, UPT, UPT, -UR6, URZ, URZ ;  /* 0x000000ff06077290 */ /* 0x000fe4000fffe1ff */
[----:B------:R-:W-:Y:S02]  /*45d0*/  @!UP0 UIMAD UR6, UR9, UR42, UR5 ;  /* 0x0000002a090682a4 */ /* 0x000fe4000f8e0205 */
[----:B------:R-:W-:Y:S02]  /*45e0*/  UIMAD UR14, UR15, UR4, UR14 ;  /* 0x000000040f0e72a4 */ /* 0x000fe4000f8e020e */
[----:B------:R-:W-:Y:S01]  /*45f0*/  UIMAD UR13, UR46, UR7, UR13 ;  /* 0x000000072e0d72a4 */ /* 0x000fe2000f8e020d */
[----:B------:R-:W-:Y:S02]  /*4600*/  @!UP0 UMOV UR5, UR8 ;  /* 0x0000000800058c82 */ /* 0x000fe40008000000 */
[----:B------:R-:W-:Y:S02]  /*4610*/  UIMAD UR14, UR5, UR15, UR14 ;  /* 0x0000000f050e72a4 */ /* 0x000fe4000f8e020e */
[----:B------:R-:W-:Y:S11]  /*4620*/  UIMAD UR13, UR6, UR46, UR13 ;  /* 0x0000002e060d72a4 */ /* 0x000ff6000f8e020d */
[----:B------:R-:W-:Y:S01]  /*4630*/  @!UPT UIADD3 URZ, UPT, UPT, URZ, URZ, URZ ;  /* 0x000000fffffff290 */ /* 0x000fe2000fffe0ff */
.L_x_75:
[----:B------:R-:W3:Y:S01]  /*4640*/  @!UP2 LDCU.128 UR8, c[0x0][0xb10] ;  /* 0x00016200ff08a7ac */ /* 0x000ee20008000c00 */
[C---:B------:R-:W-:Y:S02]  /*4650*/  ISETP.NE.U32.AND P1, PT, R4.reuse, RZ, PT ;  /* 0x000000ff0400720c */ /* 0x040fe40003f25070 */
[----:B------:R-:W-:Y:S02]  /*4660*/  ISETP.NE.U32.AND P0, PT, R4, RZ, PT ;  /* 0x000000ff0400720c */ /* 0x000fe40003f05070 */
[C---:B------:R-:W-:Y:S02]  /*4670*/  ISETP.NE.AND.EX P1, PT, R5.reuse, RZ, PT, P1 ;  /* 0x000000ff0500720c */ /* 0x040fe40003f25310 */
[----:B------:R-:W-:Y:S01]  /*4680*/  ISETP.NE.AND.EX P0, PT, R5, RZ, PT, P0 ;  /* 0x000000ff0500720c */ /* 0x000fe20003f05300 */
[----:B------:R-:W4:Y:S01]  /*4690*/  @!UP2 LDCU UR5, c[0x0][0xb0c] ;  /* 0x00016180ff05a7ac */ /* 0x000f220008000800 */
[----:B------:R-:W-:Y:S01]  /*46a0*/  SHF.L.U32 R9, R15, 0x1f, RZ ;  /* 0x0000001f0f097819 */ /* 0x000fe200000006ff */
[----:B------:R-:W-:Y:S02]  /*46b0*/  USHF.L.U32 UR35, UR16, 0x6, URZ ;  /* 0x0000000610237899 */ /* 0x000fe400080006ff */
[----:B------:R-:W-:Y:S02]  /*46c0*/  USHF.L.U32 UR34, UR20, 0x7, URZ ;  /* 0x0000000714227899 */ /* 0x000fe400080006ff */
[----:B---3--:R-:W-:Y:S07]  /*46d0*/  UIMAD.WIDE.U32 UR6, UR14, UR8, URZ ;  /* 0x000000080e0672a5 */ /* 0x008fee000f8e00ff */
[----:B------:R-:W-:Y:S01]  /*46e0*/  @!UP2 UMOV UR4, UR7 ;  /* 0x000000070004ac82 */ /* 0x000fe20008000000 */
[----:B----4-:R-:W-:Y:S02]  /*46f0*/  @!UP2 UISETP.NE.AND UP0, UPT, UR5, 0x1, UPT ;  /* 0x000000010500a88c */ /* 0x010fe4000bf05270 */
[----:B------:R-:W-:Y:S02]  /*4700*/  @!UP2 USHF.R.U32.HI UR4, URZ, UR9, UR4 ;  /* 0x00000009ff04a299 */ /* 0x000fe40008011604 */
[----:B------:R-:W-:Y:S02]  /*4710*/  UIMAD.WIDE.U32 UR6, UR13, UR11, URZ ;  /* 0x0000000b0d0672a5 */ /* 0x000fe4000f8e00ff */
[----:B------:R-:W-:Y:S02]  /*4720*/  @!UP2 USEL UR8, UR14, UR4, !UP0 ;  /* 0x000000040e08a287 */ /* 0x000fe4000c000000 */
[----:B------:R-:W-:Y:S03]  /*4730*/  @!UP2 UISETP.NE.AND UP0, UPT, UR10, 0x1, UPT ;  /* 0x000000010a00a88c */ /* 0x000fe6000bf05270 */
[----:B------:R-:W-:Y:S02]  /*4740*/  @!UP2 UMOV UR6, UR7 ;  /* 0x000000070006ac82 */ /* 0x000fe40008000000 */
[----:B------:R-:W3:Y:S02]  /*4750*/  @!UP2 LDCU UR4, c[0x0][0xb20] ;  /* 0x00016400ff04a7ac */ /* 0x000ee40008000800 */
[----:B---3--:R-:W-:Y:S04]  /*4760*/  @!UP2 USHF.R.U32.HI UR6, URZ, UR4, UR6 ;  /* 0x00000004ff06a299 */ /* 0x008fe80008011606 */
[----:B------:R-:W-:Y:S04]  /*4770*/  @!UP2 USEL UR6, UR13, UR6, !UP0 ;  /* 0x000000060d06a287 */ /* 0x000fe8000c000000 */
[----:B------:R-:W-:Y:S02]  /*4780*/  @!UP2 UIADD3 UR4, UPT, UPT, -UR8, UR6, URZ ;  /* 0x000000060804a290 */ /* 0x000fe4000fffe1ff */
[----:B------:R-:W-:Y:S02]  /*4790*/  @!UP2 UIADD3 UR6, UPT, UPT, UR8, -UR6, URZ ;  /* 0x800000060806a290 */ /* 0x000fe4000fffe0ff */
[----:B------:R-:W-:Y:S02]  /*47a0*/  @!UP2 UIMAD UR14, UR4, UR5, UR14 ;  /* 0x00000005040ea2a4 */ /* 0x000fe4000f8e020e */
[----:B------:R-:W-:Y:S01]  /*47b0*/  @!UP2 UIMAD UR13, UR6, UR10, UR13 ;  /* 0x0000000a060da2a4 */ /* 0x000fe2000f8e020d */
[----:B------:R-:W-:Y:S11]  /*47c0*/  BRA.U UP3, `(.L_x_76) ;  /* 0x0000000103107547 */ /* 0x000ff6000b800000 */
[----:B------:R-:W-:Y:S04]  /*47d0*/  MOV R6, UR48 ;  /* 0x0000003000067c02 */ /* 0x000fe80008000f00 */
[----:B------:R-:W-:Y:S04]  /*47e0*/  SHF.L.U32 R6, R6, 0x1f, RZ ;  /* 0x0000001f06067819 */ /* 0x000fe800000006ff */
[----:B------:R-:W3:Y:S02]  /*47f0*/  SYNCS.PHASECHK.TRANS64.TRYWAIT P2, [UR21+0x78], R6 ;  /* 0x00007806ff0075a7 */ /* 0x000ee40008041115 */
[----:B---3--:R-:W-:Y:S05]  /*4800*/  @!P2 BRA `(.L_x_77) ;  /* 0x00000044003ca947 */ /* 0x008fea0003800000 */
.L_x_76:
[----:B------:R-:W-:Y:S05]  /*4810*/  @!P1 BRA `(.L_x_78) ;  /* 0x0000000000309947 */ /* 0x000fea0003800000 */
[----:B------:R-:W-:Y:S01]  /*4820*/  ISETP.NE.U32.AND P1, PT, R2, RZ, PT ;  /* 0x000000ff0200720c */ /* 0x000fe20003f25070 */
[----:B------:R-:W3:Y:S01]  /*4830*/  LDCU.64 UR4, c[0x0][0x358] ;  /* 0x00006b00ff0477ac */ /* 0x000ee20008000a00 */
[----:B------:R-:W-:Y:S02]  /*4840*/  IMAD.MOV.U32 R45, RZ, RZ, 0x1 ;  /* 0x00000001ff2d7424 */ /* 0x000fe400078e00ff */
[----:B------:R-:W-:Y:S11]  /*4850*/  ISETP.NE.AND.EX P1, PT, R3, RZ, PT, P1 ;  /* 0x000000ff0300720c */ /* 0x000ff60003f25310 */
[----:B------:R-:W-:Y:S02]  /*4860*/  @!UPT UIADD3 URZ, UPT, UPT, URZ, URZ, URZ ;  /* 0x000000fffffff290 */ /* 0x000fe4000fffe0ff */
[----:B------:R-:W4:Y:S01]  /*4870*/  @P1 LDC.64 R10, c[0x0][0x888] ;  /* 0x00022200ff0a1b82 */ /* 0x000f220000000a00 */
[----:B--2---:R-:W-:Y:S04]  /*4880*/  @P1 IMAD R0, R4, UR36, RZ ;  /* 0x0000002404001c24 */ /* 0x004fe8000f8e02ff */
[----:B----4-:R-:W-:Y:S04]  /*4890*/  @P1 IMAD.WIDE R10, R0, 0x4, R10 ;  /* 0x00000004000a1825 */ /* 0x010fe800078e020a */
[----:B------:R-:W-:Y:S01]  /*48a0*/  HFMA2 R0, -RZ, RZ, 0, 5.9604644775390625e-08 ;  /* 0x00000001ff007431 */ /* 0x000fe200000001ff */
[----:B---3-5:R3:W5:Y:S04]  /*48b0*/  @P1 LDG.E R27, desc[UR4][R10.64] ;  /* 0x000000040a1b1981 */ /* 0x028768000c1e1900 */
[----:B------:R-:W-:Y:S01]  /*48c0*/  @!P1 PRMT R45, R0, 0x7610, R45 ;  /* 0x00007610002d9816 */ /* 0x000fe2000000002d */
[----:B---3--:R-:W4:Y:S06]  /*48d0*/  @!P1 LDC R27, c[0x0][0x880] ;  /* 0x00022000ff1b9b82 */ /* 0x008f2c0000000800 */
.L_x_78:
[----:B----45:R-:W-:Y:S01]  /*48e0*/  @!P0 FSETP.EQ.AND P1, PT, R27, RZ, PT ;  /* 0x000000ff1b00820b */ /* 0x030fe20003f22000 */
[----:B------:R-:W-:Y:S01]  /*48f0*/  @!UPT UIADD3 URZ, UPT, UPT, URZ, URZ, URZ ;  /* 0x000000fffffff290 */ /* 0x000fe2000fffe0ff */
[----:B------:R-:W-:Y:S11]  /*4900*/  @!P0 BRA `(.L_x_79) ;  /* 0x0000000000188947 */ /* 0x000ff60003800000 */
[----:B------:R-:W-:Y:S02]  /*4910*/  LOP3.LUT P0, RZ, R45, 0xff, RZ, 0xc0, !PT ;  /* 0x000000ff2dff7812 */ /* 0x000fe4000780c0ff */
[----:B------:R-:W-:Y:S04]  /*4920*/  ISETP.NE.U32.AND P1, PT, R2, RZ, PT ;  /* 0x000000ff0200720c */ /* 0x000fe80003f25070 */
[----:B------:R-:W-:Y:S04]  /*4930*/  ISETP.NE.AND.EX P1, PT, R3, RZ, PT, P1 ;  /* 0x000000ff0300720c */ /* 0x000fe80003f25310 */
[----:B------:R-:W-:Y:S03]  /*4940*/  PLOP3.LUT P1, PT, P1, PT, PT, 0x8, 0x80 ;  /* 0x000000000080781c */ /* 0x000fe60000f2e170 */
[----:B------:R-:W-:Y:S11]  /*4950*/  @P0 FSETP.EQ.AND P1, PT, R27, RZ, PT ;  /* 0x000000ff1b00020b */ /* 0x000ff60003f22000 */
[----:B------:R-:W-:Y:S02]  /*4960*/  @!UPT UIADD3 URZ, UPT, UPT, URZ, URZ, URZ ;  /* 0x000000fffffff290 */ /* 0x000fe4000fffe0ff */
.L_x_79:
[----:B------:R-:W3:Y:S01]  /*4970*/  SYNCS.PHASECHK.TRANS64.TRYWAIT P2, [UR21+0x50], R9 ;  /* 0x00005009ff0075a7 */ /* 0x000ee20008041115 */
[----:B------:R-:W-:Y:S04]  /*4980*/  ELECT P0, URZ, PT ;  /* 0x0000000000ff782f */ /* 0x000fe80003800000 */
[----:B------:R-:W-:Y:S11]  /*4990*/  PLOP3.LUT P1, PT, P1, P0, PT, 0xf2, 0x2f ;  /* 0x00000000002f781c */ /* 0x000ff60000f21e72 */
[----:B------:R-:W-:Y:S02]  /*49a0*/  @!UPT UIADD3 URZ, UPT, UPT, URZ, URZ, URZ ;  /* 0x000000fffffff290 */ /* 0x000fe4000fffe0ff */
[----:B------:R-:W-:Y:S05]  /*49b0*/  @!P1 IADD3 R8, P0, PT, R16, 0x580, RZ ;  /* 0x0000058010089810 */ /* 0x000fea0007f1e0ff */
[----:B--2---:R-:W-:Y:S01]  /*49c0*/  @!P1 IMAD.X R6, RZ, RZ, R17, P0 ;  /* 0x000000ffff069224 */ /* 0x004fe200000e0611 */
[----:B---3--:R-:W-:Y:S07]  /*49d0*/  @!P2 BRA `(.L_x_80) ;  /* 0x0000004000e0a947 */ /* 0x008fee0003800000 */
.L_x_165:
[----:B------:R-:W-:Y:S01]  /*49e0*/  @!P1 R2UR UR5, R8 ;  /* 0x00000000080592ca */ /* 0x000fe200000e0000 */
[----:B------:R-:W-:Y:S01]  /*49f0*/  VOTEU.ALL UP0, P1 ;  /* 0x0000000000ff7886 */ /* 0x000fe20000800000 */
[----:B------:R-:W-:Y:S01]  /*4a00*/  @!P1 R2UR UR4, R6 ;  /* 0x00000000060492ca */ /* 0x000fe200000e0000 */
[----:B--2---:R-:W-:Y:S01]  /*4a10*/  @!P1 IMAD.MOV.U32 R0, RZ, RZ, 0x1000 ;  /* 0x00001000ff009424 */ /* 0x004fe200078e00ff */
[----:B------:R-:W-:Y:S01]  /*4a20*/  UMOV UR6, 0x0 ;  /* 0x0000000000067882 */ /* 0x000fe20000000000 */
[----:B------:R-:W-:Y:S01]  /*4a30*/  UMOV UR7, 0x10000000 ;  /* 0x1000000000077882 */ /* 0x000fe20000000000 */
[----:B------:R-:W-:Y:S01]  /*4a40*/  @!UP0 UIADD3 UR32, UPT, UPT, UR21, 0x200, URZ ;  /* 0x0000020015208890 */ /* 0x000fe2000fffe0ff */
[----:B------:R-:W-:Y:S01]  /*4a50*/  @!P1 IADD3 R8, P0, PT, R16, 0x580, RZ ;  /* 0x0000058010089810 */ /* 0x000fe20007f1e0ff */
[----:B------:R-:W-:Y:S04]  /*4a60*/  VOTEU.ALL UP0, P1 ;  /* 0x0000000000ff7886 */ /* 0x000fe80000800000 */
[----:B------:R-:W-:Y:S02]  /*4a70*/  @!P1 IMAD.X R6, RZ, RZ, R17, P0 ;  /* 0x000000ffff069224 */ /* 0x000fe400000e0611 */
[----:B------:R-:W-:Y:S02]  /*4a80*/  IMAD.U32 R10, RZ, RZ, UR5 ;  /* 0x00000005ff0a7e24 */ /* 0x000fe4000f8e00ff */
[----:B------:R-:W-:Y:S03]  /*4a90*/  IMAD.U32 R11, RZ, RZ, UR4 ;  /* 0x00000004ff0b7e24 */ /* 0x000fe6000f8e00ff */
[----:B------:R-:W-:Y:S02]  /*4aa0*/  @!P1 R2UR UR4, R10 ;  /* 0x000000000a0492ca */ /* 0x000fe400000e0000 */
[----:B------:R-:W-:Y:S11]  /*4ab0*/  @!P1 R2UR UR5, R11 ;  /* 0x000000000b0592ca */ /* 0x000ff600000e0000 */
[----:B------:R-:W-:Y:S02]  /*4ac0*/  @!UPT UIADD3 URZ, UPT, UPT, URZ, URZ, URZ ;  /* 0x000000fffffff290 */ /* 0x000fe4000fffe0ff */
[----:B------:R2:W-:Y:S01]  /*4ad0*/  @!UP0 UTMALDG.3D [UR32], [UR4], desc[UR6] ;  /* 0x00000620040085b4 */ /* 0x0005e20008011000 */
[----:B------:R2:W-:Y:S01]  /*4ae0*/  @!P1 SYNCS.ARRIVE.TRANS64.RED.A0TR RZ, [UR21+0x30], R0 ;  /* 0x00003000ffff99a7 */ /* 0x0005e20008300415 */
[----:B------:R-:W-:Y:S01]  /*4af0*/  SYNCS.ARRIVE.TRANS64.RED.A1T0 RZ, [UR40], RZ ;  /* 0x000000ffffff79a7 */ /* 0x000fe20008100428 */
[----:B------:R-:W3:Y:S02]  /*4b00*/  SYNCS.PHASECHK.TRANS64.TRYWAIT P2, [UR21+0x58], R9 ;  /* 0x00005809ff0075a7 */ /* 0x000ee40008041115 */
[----:B--23--:R-:W-:Y:S05]  /*4b10*/  @!P2 BRA `(.L_x_81) ;  /* 0x0000004000a8a947 */ /* 0x00cfea0003800000 */
.L_x_167:
        /* <DEDUP_REMOVED lines=8> */
[----:B------:R-:W-:Y:S01]  /*4ba0*/  @!UP0 UIADD3 UR24, UPT, UPT, UR21, 0x1200, URZ ;  /* 0x0000120015188890 */ /* 0x000fe2000fffe0ff */
[----:B------:R-:W-:Y:S01]  /*4bb0*/  VOTEU.ALL UP0, P1 ;  /* 0x0000000000ff7886 */ /* 0x000fe20000800000 */
[----:B------:R-:W-:Y:S01]  /*4bc0*/  UMOV UR27, UR35 ;  /* 0x00000023001b7c82 */ /* 0x000fe20008000000 */
[----:B------:R-:W-:Y:S02]  /*4bd0*/  UMOV UR28, UR36 ;  /* 0x00000024001c7c82 */ /* 0x000fe40008000000 */
[----:B------:R-:W-:Y:S02]  /*4be0*/  IMAD.U32 R10, RZ, RZ, UR5 ;  /* 0x00000005ff0a7e24 */ /* 0x000fe4000f8e00ff */
[----:B------:R-:W-:Y:S02]  /*4bf0*/  IMAD.U32 R11, RZ, RZ, UR4 ;  /* 0x00000004ff0b7e24 */ /* 0x000fe4000f8e00ff */
[----:B------:R-:W-:Y:S01]  /*4c00*/  @!P1 IMAD.X R6, RZ, RZ, R17, P0 ;  /* 0x000000ffff069224 */ /* 0x000fe200000e0611 */
        /* <DEDUP_REMOVED lines=8> */
.L_x_169:
[----:B------:R-:W-:Y:S01]  /*4c90*/  @!P1 R2UR UR5, R8 ;  /* 0x00000000080592ca */ /* 0x000fe200000e0000 */
[----:B------:R-:W-:Y:S01]  /*4ca0*/  VOTEU.ALL UP0, P1 ;  /* 0x0000000000ff7886 */ /* 0x000fe20000800000 */
[----:B------:R-:W-:Y:S01]  /*4cb0*/  @!P1 R2UR UR4, R6 ;  /* 0x00000000060492ca */ /* 0x000fe200000e0000 */
[----:B--2---:R-:W-:Y:S01]  /*4cc0*/  @!P1 IMAD.MOV.U32 R0, RZ, RZ, 0x1000 ;  /* 0x00001000ff009424 */ /* 0x004fe200078e00ff */
[----:B------:R-:W-:Y:S01]  /*4cd0*/  UMOV UR6, 0x0 ;  /* 0x0000000000067882 */ /* 0x000fe20000000000 */
[----:B------:R-:W-:Y:S01]  /*4ce0*/  UMOV UR7, 0x10000000 ;  /* 0x1000000000077882 */ /* 0x000fe20000000000 */
[----:B------:R-:W-:Y:S01]  /*4cf0*/  @!UP0 UIADD3 UR18, UPT, UPT, UR34, 0x40, URZ ;  /* 0x0000004022128890 */ /* 0x000fe2000fffe0ff */
[----:B------:R-:W-:Y:S01]  /*4d00*/  VIADD R14, R14, 0x1 ;  /* 0x000000010e0e7836 */ /* 0x000fe20000000000 */
[----:B------:R-:W-:Y:S01]  /*4d10*/  @!UP0 UIADD3 UR16, UPT, UPT, UR21, 0x2200, URZ ;  /* 0x0000220015108890 */ /* 0x000fe2000fffe0ff */
[----:B------:R-:W-:Y:S01]  /*4d20*/  VOTEU.ALL UP0, P1 ;  /* 0x0000000000ff7886 */ /* 0x000fe20000800000 */
[----:B------:R-:W-:Y:S01]  /*4d30*/  UMOV UR19, UR35 ;  /* 0x0000002300137c82 */ /* 0x000fe20008000000 */
[----:B------:R-:W-:Y:S02]  /*4d40*/  UMOV UR20, UR36 ;  /* 0x0000002400147c82 */ /* 0x000fe40008000000 */
        /* <DEDUP_REMOVED lines=10> */
.L_x_171:
[----:B------:R-:W-:Y:S01]  /*4df0*/  @!P1 IADD3 R6, P0, PT, R16, 0x580, RZ ;  /* 0x0000058010069810 */ /* 0x000fe20007f1e0ff */
[----:B------:R-:W-:Y:S01]  /*4e00*/  VOTEU.ALL UP0, P1 ;  /* 0x0000000000ff7886 */ /* 0x000fe20000800000 */
[----:B------:R-:W-:Y:S01]  /*4e10*/  UMOV UR6, 0x0 ;  /* 0x0000000000067882 */ /* 0x000fe20000000000 */
[----:B------:R-:W-:Y:S01]  /*4e20*/  UMOV UR7, 0x10000000 ;  /* 0x1000000000077882 */ /* 0x000fe20000000000 */
[----:B------:R-:W-:Y:S01]  /*4e30*/  @!P1 R2UR UR5, R6 ;  /* 0x00000000060592ca */ /* 0x000fe200000e0000 */
[----:B--2---:R-:W-:Y:S01]  /*4e40*/  @!P1 IMAD.X R0, RZ, RZ, R17, P0 ;  /* 0x000000ffff009224 */ /* 0x004fe200000e0611 */
[----:B------:R-:W-:Y:S01]  /*4e50*/  @!UP0 UIADD3 UR10, UPT, UPT, UR34, 0x60, URZ ;  /* 0x00000060220a8890 */ /* 0x000fe2000fffe0ff */
[----:B------:R-:W-:Y:S01]  /*4e60*/  R2UR UR18, R47 ;  /* 0x000000002f1272ca */ /* 0x000fe200000e0000 */
[----:B------:R-:W-:Y:S01]  /*4e70*/  @!UP0 UIADD3 UR8, UPT, UPT, UR21, 0x3200, URZ ;  /* 0x0000320015088890 */ /* 0x000fe2000fffe0ff */
[----:B------:R-:W-:Y:S01]  /*4e80*/  R2UR UR16, R48 ;  /* 0x00000000301072ca */ /* 0x000fe200000e0000 */
[----:B------:R-:W-:Y:S01]  /*4e90*/  @!UP0 UIADD3 UR9, UPT, UPT, UR21, 0x48, URZ ;  /* 0x0000004815098890 */ /* 0x000fe2000fffe0ff */
[----:B------:R-:W-:Y:S01]  /*4ea0*/  @!P1 R2UR UR4, R0 ;  /* 0x00000000000492ca */ /* 0x000fe200000e0000 */
[----:B------:R-:W-:Y:S01]  /*4eb0*/  VOTEU.ALL UP0, P1 ;  /* 0x0000000000ff7886 */ /* 0x000fe20000800000 */
[----:B------:R-:W-:Y:S01]  /*4ec0*/  UMOV UR11, UR35 ;  /* 0x00000023000b7c82 */ /* 0x000fe20008000000 */
[----:B------:R-:W-:Y:S01]  /*4ed0*/  UMOV UR12, UR36 ;  /* 0x00000024000c7c82 */ /* 0x000fe20008000000 */
[C---:B------:R-:W-:Y:S01]  /*4ee0*/  ISETP.NE.AND P0, PT, R14.reuse, 0x2, PT ;  /* 0x000000020e00780c */ /* 0x040fe20003f05270 */
[----:B------:R-:W-:Y:S01]  /*4ef0*/  UPLOP3.LUT UP3, UPT, UPT, UPT, UPT, 0x80, 0x8 ;  /* 0x000000000008789c */ /* 0x000fe20003f6f070 */
[----:B------:R-:W-:Y:S01]  /*4f00*/  IMAD.U32 R8, RZ, RZ, UR5 ;  /* 0x00000005ff087e24 */ /* 0x000fe2000f8e00ff */
[----:B------:R-:W-:Y:S01]  /*4f10*/  LOP3.LUT R15, R15, 0x1, RZ, 0x3c, !PT ;  /* 0x000000010f0f7812 */ /* 0x000fe200078e3cff */
[----:B------:R-:W-:Y:S01]  /*4f20*/  UMOV UR36, UR29 ;  /* 0x0000001d00247c82 */ /* 0x000fe20008000000 */
[----:B------:R-:W-:Y:S01]  /*4f30*/  SEL R0, RZ, 0x1, P0 ;  /* 0x00000001ff007807 */ /* 0x000fe20000000000 */
[----:B------:R-:W-:Y:S01]  /*4f40*/  UIADD3 UR20, UPT, UPT, UR13, UR18, URZ ;  /* 0x000000120d147290 */ /* 0x000fe2000fffe0ff */
[----:B------:R-:W-:Y:S01]  /*4f50*/  SEL R14, R14, RZ, P0 ;  /* 0x000000ff0e0e7207 */ /* 0x000fe20000000000 */
[----:B------:R-:W-:Y:S01]  /*4f60*/  UIADD3 UR16, UPT, UPT, UR14, UR16, URZ ;  /* 0x000000100e107290 */ /* 0x000fe2000fffe0ff */
[----:B------:R-:W-:Y:S01]  /*4f70*/  IMAD.U32 R9, RZ, RZ, UR4 ;  /* 0x00000004ff097e24 */ /* 0x000fe2000f8e00ff */
[----:B------:R-:W-:Y:S02]  /*4f80*/  @!P1 R2UR UR4, R8 ;  /* 0x00000000080492ca */ /* 0x000fe400000e0000 */
[----:B------:R-:W-:Y:S02]  /*4f90*/  LOP3.LUT R13, R13, R0, RZ, 0x3c, !PT ;  /* 0x000000000d0d7212 */ /* 0x000fe400078e3cff */
[----:B------:R-:W-:Y:S11]  /*4fa0*/  @!P1 R2UR UR5, R9 ;  /* 0x00000000090592ca */ /* 0x000ff600000e0000 */
[----:B------:R-:W-:Y:S02]  /*4fb0*/  @!UPT UIADD3 URZ, UPT, UPT, URZ, URZ, URZ ;  /* 0x000000fffffff290 */ /* 0x000fe4000fffe0ff */
[----:B------:R2:W-:Y:S01]  /*4fc0*/  @!UP0 UTMALDG.3D [UR8], [UR4], desc[UR6] ;  /* 0x00000608040085b4 */ /* 0x0005e20008011000 */
[----:B------:R2:W-:Y:S01]  /*4fd0*/  @!P1 SYNCS.ARRIVE.TRANS64.RED.A0TR RZ, [UR21+0x48], R7 ;  /* 0x00004807ffff99a7 */ /* 0x0005e20008300415 */
[----:B------:R-:W-:Y:S01]  /*4fe0*/  SYNCS.ARRIVE.TRANS64.RED.A1T0 RZ, [UR37], RZ ;  /* 0x000000ffffff79a7 */ /* 0x000fe20008100425 */
[----:B------:R-:W-:Y:S05]  /*4ff0*/  BRA.U UP1, `(.L_x_84) ;  /* 0xfffffff101707547 */ /* 0x000fea000b83ffff */
[----:B------:R-:W-:-:S04]  /*5000*/  SHF.L.U32 R2, R15, 0x1f, RZ ;  /* 0x0000001f0f027819 */ /* 0x000fc800000006ff */
[----:B------:R-:W3:Y:S02]  /*5010*/  SYNCS.PHASECHK.TRANS64.TRYWAIT P0, [UR21+0x50], R2 ;  /* 0x00005002ff0075a7 */ /* 0x000ee40008001115 */
[----:B---3--:R-:W-:Y:S05]  /*5020*/  @!P0 BRA `(.L_x_85) ;  /* 0x0000003c00ac8947 */ /* 0x008fea0003800000 */
.L_x_173:
[----:B------:R-:W4:Y:S02]  /*5030*/  SYNCS.PHASECHK.TRANS64.TRYWAIT P0, [UR21+0x58], R2 ;  /* 0x00005802ff0075a7 */ /* 0x000f240008001115 */
[----:B----4-:R-:W-:Y:S05]  /*5040*/  @!P0 BRA `(.L_x_86) ;  /* 0x0000003c00bc8947 */ /* 0x010fea0003800000 */
.L_x_175:
[----:B------:R-:W4:Y:S02]  /*5050*/  SYNCS.PHASECHK.TRANS64.TRYWAIT P0, [UR21+0x60], R2 ;  /* 0x00006002ff0075a7 */ /* 0x000f240008001115 */
[----:B----4-:R-:W-:Y:S05]  /*5060*/  @!P0 BRA `(.L_x_87) ;  /* 0x0000003c00cc8947 */ /* 0x010fea0003800000 */
.L_x_177:
[----:B---3--:R-:W-:-:S07]  /*5070*/  MOV R0, UR21 ;  /* 0x0000001500007c02 */ /* 0x008fce0008000f00 */
.L_x_88:
[----:B---3--:R-:W-:-:S04]  /*5080*/  SHF.L.U32 R2, R15, 0x1f, RZ ;  /* 0x0000001f0f027819 */ /* 0x008fc800000006ff */
[----:B------:R3:W4:Y:S03]  /*5090*/  SYNCS.PHASECHK.TRANS64.TRYWAIT P0, [R0+URZ+0x68], R2 ;  /* 0x00006802000075a7 */ /* 0x00072600080011ff */
[----:B----4-:R-:W-:Y:S05]  /*50a0*/  @!P0 NANOSLEEP.SYNCS 0x989680 ;  /* 0x009896800000895d */ /* 0x010fea0003900000 */
[----:B------:R-:W4:Y:S02]  /*50b0*/  @!P0 SYNCS.PHASECHK.TRANS64 P0, [R0+URZ+0x68], R2 ;  /* 0x00006802000085a7 */ /* 0x000f2400080010ff */
[----:B-12-4-:R-:W-:Y:S05]  /*50c0*/  @P0 EXIT ;  /* 0x000000000000094d */ /* 0x016fea0003800000 */
[----:B------:R-:W-:Y:S05]  /*50d0*/  BRA `(.L_x_88) ;  /* 0xfffffffc00e87947 */ /* 0x000fea000383ffff */
.L_x_73:
[----:B------:R-:W-:-:S06]  /*50e0*/  UISETP.GE.AND UP0, UPT, UR17, 0x4, UPT ;  /* 0x000000041100788c */ /* 0x000fcc000bf06270 */
[----:B------:R-:W-:-:S13]  /*50f0*/  PLOP3.LUT P0, PT, PT, PT, UP0, 0x80, 0x8 ;  /* 0x000000000008781c */ /* 0x000fda0003f0f008 */
[----:B-1----:R-:W-:Y:S05]  /*5100*/  @!P0 EXIT ;  /* 0x000000000000894d */ /* 0x002fea0003800000 */
[----:B------:R-:W1:Y:S08]  /*5110*/  S2UR UR4, SR_CgaCtaId ;  /* 0x00000000000479c3 */ /* 0x000e700000008800 */
[----:B------:R-:W-:Y:S01]  /*5120*/  BAR.SYNC.DEFER_BLOCKING 0x6, 0xa0 ;  /* 0x0182800000007b1d */ /* 0x000fe20000010000 */
[C---:B------:R-:W-:Y:S01]  /*5130*/  IMAD.SHL.U32 R3, R57.reuse, 0x20, RZ ;  /* 0x0000002039037824 */ /* 0x040fe200078e00ff */
[----:B------:R-:W-:Y:S01]  /*5140*/  SHF.R.U32.HI R4, RZ, 0x1, R57 ;  /* 0x00000001ff047819 */ /* 0x000fe20000011639 */
[C---:B------:R-:W-:Y:S01]  /*5150*/  IMAD.SHL.U32 R2, R57.reuse, 0x10, RZ ;  /* 0x0000001039027824 */ /* 0x040fe200078e00ff */
[C---:B------:R-:W-:Y:S01]  /*5160*/  LOP3.LUT P0, RZ, R57.reuse, 0x4, RZ, 0xc0, !PT ;  /* 0x0000000439ff7812 */ /* 0x040fe2000780c0ff */
[----:B------:R-:W-:Y:S01]  /*5170*/  IMAD.U32 R23, R57, 0x10000, RZ ;  /* 0x0001000039177824 */ /* 0x000fe200078e00ff */
[----:B------:R-:W-:-:S02]  /*5180*/  UMOV UR44, 0x400 ;  /* 0x00000400002c7882 */ /* 0x000fc40000000000 */
[----:B------:R-:W2:Y:S01]  /*5190*/  LDC.64 R42, c[0x0][0x8b0] ;  /* 0x00022c00ff2a7b82 */ /* 0x000ea20000000a00 */
[----:B------:R-:W-:Y:S01]  /*51a0*/  LOP3.LUT R5, R3, 0xc0, RZ, 0xc0, !PT ;  /* 0x000000c003057812 */ /* 0x000fe200078ec0ff */
[----:B------:R-:W-:Y:S01]  /*51b0*/  IMAD.SHL.U32 R44, R57, 0x4, RZ ;  /* 0x00000004392c7824 */ /* 0x000fe200078e00ff */
[----:B------:R-:W-:Y:S01]  /*51c0*/  LOP3.LUT R2, R2, 0x600, RZ, 0xc0, !PT ;  /* 0x0000060002027812 */ /* 0x000fe200078ec0ff */
[----:B------:R-:W-:Y:S01]  /*51d0*/  IMAD.MOV.U32 R56, RZ, RZ, 0x20 ;  /* 0x00000020ff387424 */ /* 0x000fe200078e00ff */
[----:B------:R-:W-:Y:S01]  /*51e0*/  LOP3.LUT R4, R5, 0x8, R4, 0xf8, !PT ;  /* 0x0000000805047812 */ /* 0x000fe200078ef804 */
[----:B------:R-:W-:Y:S01]  /*51f0*/  IMAD.MOV.U32 R55, RZ, RZ, 0x1 ;  /* 0x00000001ff377424 */ /* 0x000fe200078e00ff */
[--C-:B------:R-:W-:Y:S01]  /*5200*/  LOP3.LUT R2, R2, 0x20, R3.reuse, 0xf8, !PT ;  /* 0x0000002002027812 */ /* 0x100fe200078ef803 */
[----:B------:R-:W3:Y:S01]  /*5210*/  LDC.64 R40, c[0x0][0x8a8] ;  /* 0x00022a00ff287b82 */ /* 0x000ee20000000a00 */
[----:B------:R-:W-:Y:S01]  /*5220*/  LOP3.LUT R23, R23, 0x600000, RZ, 0xc0, !PT ;  /* 0x0060000017177812 */ /* 0x000fe200078ec0ff */
[----:B------:R-:W-:Y:S01]  /*5230*/  IMAD.MOV.U32 R22, RZ, RZ, RZ ;  /* 0x000000ffff167224 */ /* 0x000fe200078e00ff */
[----:B------:R-:W-:Y:S01]  /*5240*/  LOP3.LUT R44, R4, 0x18, R44, 0x78, !PT ;  /* 0x00000018042c7812 */ /* 0x000fe200078e782c */
[----:B------:R-:W-:Y:S01]  /*5250*/  IMAD.MOV.U32 R54, RZ, RZ, RZ ;  /* 0x000000ffff367224 */ /* 0x000fe200078e00ff */
[----:B------:R-:W-:-:S02]  /*5260*/  LOP3.LUT R2, R2, 0x100, R3, 0xf8, !PT ;  /* 0x0000010002027812 */ /* 0x000fc400078ef803 */
[----:B------:R-:W-:Y:S02]  /*5270*/  CS2R R52, SRZ ;  /* 0x0000000000347805 */ /* 0x000fe4000001ff00 */
[----:B------:R-:W-:Y:S01]  /*5280*/  LOP3.LUT R57, R57, 0x60, RZ, 0xc0, !PT ;  /* 0x0000006039397812 */ /* 0x000fe200078ec0ff */
[----:B-1----:R-:W-:Y:S01]  /*5290*/  ULEA UR44, UR4, UR44, 0x18 ;  /* 0x0000002c042c7291 */ /* 0x002fe2000f8ec0ff */
[----:B------:R-:W-:Y:S01]  /*52a0*/  LOP3.LUT R44, R2, R44, RZ, 0xfc, !PT ;  /* 0x0000002c022c7212 */ /* 0x000fe200078efcff */
[----:B------:R-:W1:Y:S01]  /*52b0*/  LDCU UR59, c[0x0][0x370] ;  /* 0x00006e00ff3b77ac */ /* 0x000e620008000800 */
[----:B------:R-:W-:Y:S01]  /*52c0*/  SEL R56, R56, 0xffffffe0, !P0 ;  /* 0xffffffe038387807 */ /* 0x000fe20004000000 */
[----:B------:R-:W-:Y:S01]  /*52d0*/  UIADD3 UR4, UPT, UPT, UR44, 0x200, URZ ;  /* 0x000002002c047890 */ /* 0x000fe2000fffe0ff */
[----:B------:R-:W4:Y:S04]  /*52e0*/  LDCU UR43, c[0x0][0xb0c] ;  /* 0x00016180ff2b77ac */ /* 0x000f280008000800 */
[----:B------:R-:W1:Y:S01]  /*52f0*/  LDS R0, [UR44+0x130] ;  /* 0x0001302cff007984 */ /* 0x000e620008000800 */
[----:B------:R-:W-:Y:S01]  /*5300*/  IMAD.U32 R50, RZ, RZ, UR4 ;  /* 0x00000004ff327e24 */ /* 0x000fe2000f8e00ff */
[----:B------:R-:W1:Y:S01]  /*5310*/  LDCU UR39, c[0x0][0xb30] ;  /* 0x00016600ff2777ac */ /* 0x000e620008000800 */
[----:B------:R-:W1:Y:S01]  /*5320*/  LDCU.64 UR56, c[0x0][0x888] ;  /* 0x00011100ff3877ac */ /* 0x000e620008000a00 */
[----:B------:R-:W1:Y:S01]  /*5330*/  LDCU.64 UR40, c[0x0][0xb28] ;  /* 0x00016500ff2877ac */ /* 0x000e620008000a00 */
[----:B------:R-:W1:Y:S01]  /*5340*/  LDCU.64 UR62, c[0x0][0x890] ;  /* 0x00011200ff3e77ac */ /* 0x000e620008000a00 */
[----:B------:R-:W1:Y:S01]  /*5350*/  LDCU.128 UR52, c[0x0][0xb10] ;  /* 0x00016200ff3477ac */ /* 0x000e620008000c00 */
[----:B------:R-:W1:Y:S01]  /*5360*/  LDCU UR58, c[0x0][0x374] ;  /* 0x00006e80ff3a77ac */ /* 0x000e620008000800 */
[----:B------:R-:W-:Y:S01]  /*5370*/  UMOV UR47, URZ ;  /* 0x000000ff002f7c82 */ /* 0x000fe20008000000 */
[----:B------:R-:W-:Y:S01]  /*5380*/  UMOV UR46, URZ ;  /* 0x000000ff002e7c82 */ /* 0x000fe20008000000 */
[----:B-1234-:R-:W-:-:S07]  /*5390*/  IMAD.IADD R23, R0, 0x1, R23 ;  /* 0x0000000100177824 */ /* 0x01efce00078e0217 */
.L_x_132:
[C---:B------:R-:W-:Y:S02]  /*53a0*/  LEA R3, R52.reuse, UR44, 0x3 ;  /* 0x0000002c34037c11 */ /* 0x040fe4000f8e18ff */
[----:B------:R-:W-:Y:S02]  /*53b0*/  SHF.L.U32 R0, R53, 0x1f, RZ ;  /* 0x0000001f35007819 */ /* 0x000fe400000006ff */
[----:B-1----:R-:W-:Y:S02]  /*53c0*/  LEA R4, R52, UR44, 0x4 ;  /* 0x0000002c34047c11 */ /* 0x002fe4000f8e20ff */
[----:B------:R-:W1:Y:S02]  /*53d0*/  SYNCS.PHASECHK.TRANS64.TRYWAIT P0, [R3+URZ+0x80], R0 ;  /* 0x00008000030075a7 */ /* 0x000e6400080011ff */
[----:B-12---:R-:W-:Y:S05]  /*53e0*/  @!P0 BRA `(.L_x_89) ;  /* 0x0000003c00048947 */ /* 0x006fea0003800000 */
.L_x_178:
[----:B------:R-:W2:Y:S01]  /*53f0*/  LDS.128 R4, [R4+0x110] ;  /* 0x0001100004047984 */ /* 0x000ea20000000c00 */
[----:B------:R-:W-:Y:S01]  /*5400*/  UISETP.GE.AND UP0, UPT, UR42, 0x1, UPT ;  /* 0x000000012a00788c */ /* 0x000fe2000bf06270 */
[----:B------:R-:W-:Y:S01]  /*5410*/  @!PT LDS RZ, [RZ] ;  /* 0x00000000fffff984 */ /* 0x000fe20000000800 */
[----:B------:R-:W-:Y:S01]  /*5420*/  @!PT LDS RZ, [RZ] ;  /* 0x00000000fffff984 */ /* 0x000fe20000000800 */
[----:B------:R-:W-:Y:S01]  /*5430*/  @!PT LDS RZ, [RZ] ;  /* 0x00000000fffff984 */ /* 0x000fe20000000800 */
[----:B------:R-:W-:Y:S01]  /*5440*/  @!PT LDS RZ, [RZ] ;  /* 0x00000000fffff984 */ /* 0x000fe20000000800 */
[----:B------:R3:W-:Y:S06]  /*5450*/  MEMBAR.ALL.CTA ;  /* 0x0000000000007992 */ /* 0x0007ec0000008000 */
[----:B---3--:R-:W3:Y:S01]  /*5460*/  FENCE.VIEW.ASYNC.S ;  /* 0x00000000000073c6 */ /* 0x008ee20000000000 */
[----:B--2---:R-:W-:Y:S11]  /*5470*/  LOP3.LUT P0, RZ, R6, 0x1, RZ, 0xc0, !PT ;  /* 0x0000000106ff7812 */ /* 0x004ff6000780c0ff */
[----:B------:R-:W-:Y:S02]  /*5480*/  @!UPT UIADD3 URZ, UPT, UPT, URZ, URZ, URZ ;  /* 0x000000fffffff290 */ /* 0x000fe4000fffe0ff */
[----:B---3--:R-:W-:Y:S01]  /*5490*/  VOTEU.ANY UP1, P0 ;  /* 0x0000000000ff7886 */ /* 0x008fe20000020100 */
[----:B------:R-:W-:Y:S01]  /*54a0*/  PLOP3.LUT P0, PT, PT, PT, UP1, 0x80, 0x8 ;  /* 0x000000000008781c */ /* 0x000fe20003f0f018 */
[----:B------:R-:W-:Y:S11]  /*54b0*/  UP2UR UR61, UPR, URZ, 0x2 ;  /* 0x00000002ff3d7883 */ /* 0x000ff60008000000 */
[----:B------:R-:W-:Y:S01]  /*54c0*/  @!UPT UIADD3 URZ, UPT, UPT, URZ, URZ, URZ ;  /* 0x000000fffffff290 */ /* 0x000fe2000fffe0ff */
[----:B-1----:R-:W-:Y:S02]  /*54d0*/  @P0 SHF.R.U32.HI R0, RZ, 0x10, R5 ;  /* 0x00000010ff000819 */ /* 0x002fe40000011605 */
        /* <DEDUP_REMOVED lines=12> */
[----:B------:R-:W2:Y:S01]  /*55a0*/  LDCU UR12, c[0x0][0xb20] ;  /* 0x00016400ff0c77ac */ /* 0x000ea20008000800 */
[----:B------:R-:W-:Y:S02]  /*55b0*/  UIMAD.WIDE.U32 UR4, UR58, UR55, URZ ;  /* 0x000000373a0472a5 */ /* 0x000fe4000f8e00ff */
[----:B------:R-:W-:Y:S02]  /*55c0*/  UIMAD.WIDE.U32 UR6, UR59, UR52, URZ ;  /* 0x000000343b0672a5 */ /* 0x000fe4000f8e00ff */
[----:B------:R-:W-:Y:S02]  /*55d0*/  UISETP.NE.AND UP0, UPT, UR54, 0x1, UPT ;  /* 0x000000013600788c */ /* 0x000fe4000bf05270 */
[----:B------:R-:W-:Y:S02]  /*55e0*/  UIMAD.WIDE.U32 UR8, UR37, UR55, URZ ;  /* 0x00000037250872a5 */ /* 0x000fe4000f8e00ff */
[----:B------:R-:W-:Y:S02]  /*55f0*/  UIMAD.WIDE.U32 UR10, UR38, UR52, URZ ;  /* 0x00000034260a72a5 */ /* 0x000fe4000f8e00ff */
[----:B------:R-:W-:Y:S02]  /*5600*/  UISETP.NE.AND UP1, UPT, UR43, 0x1, UPT ;  /* 0x000000012b00788c */ /* 0x000fe4000bf25270 */
[----:B------:R-:W-:Y:S01]  /*5610*/  UISETP.NE.AND UP2, UPT, UR42, 0x1, UPT ;  /* 0x000000012a00788c */ /* 0x000fe2000bf45270 */
[----:B------:R-:W-:Y:S02]  /*5620*/  UMOV UR4, UR5 ;  /* 0x0000000500047c82 */ /* 0x000fe40008000000 */
[----:B--2---:R-:W-:Y:S03]  /*5630*/  USHF.R.U32.HI UR5, URZ, UR12, UR4 ;  /* 0x0000000cff057299 */ /* 0x004fe60008011604 */
[----:B------:R-:W-:Y:S02]  /*5640*/  UMOV UR4, UR7 ;  /* 0x0000000700047c82 */ /* 0x000fe40008000000 */
[----:B------:R-:W-:Y:S02]  /*5650*/  USHF.R.U32.HI UR7, URZ, UR53, UR4 ;  /* 0x00000035ff077299 */ /* 0x000fe40008011604 */
[----:B------:R-:W-:Y:S02]  /*5660*/  USEL UR4, UR58, UR5, !UP0 ;  /* 0x000000053a047287 */ /* 0x000fe4000c000000 */
[----:B------:R-:W-:Y:S01]  /*5670*/  USEL UR7, UR59, UR7, !UP1 ;  /* 0x000000073b077287 */ /* 0x000fe2000c800000 */
[----:B------:R-:W-:Y:S01]  /*5680*/  UMOV UR5, UR9 ;  /* 0x0000000900057c82 */ /* 0x000fe20008000000 */
[----:B------:R-:W-:Y:S02]  /*5690*/  UIMAD.WIDE.U32 UR8, UR4, UR40, URZ ;  /* 0x00000028040872a5 */ /* 0x000fe4000f8e00ff */
[----:B------:R-:W-:Y:S03]  /*56a0*/  USHF.R.U32.HI UR6, URZ, UR12, UR5 ;  /* 0x0000000cff067299 */ /* 0x000fe60008011605 */
[----:B------:R-:W-:Y:S01]  /*56b0*/  UMOV UR5, UR11 ;  /* 0x0000000b00057c82 */ /* 0x000fe20008000000 */
[----:B------:R-:W-:Y:S02]  /*56c0*/  UIMAD.WIDE.U32 UR10, UR7, UR40, URZ ;  /* 0x00000028070a72a5 */ /* 0x000fe4000f8e00ff */
[----:B------:R-:W-:Y:S02]  /*56d0*/  USHF.R.U32.HI UR12, URZ, UR53, UR5 ;  /* 0x00000035ff0c7299 */ /* 0x000fe40008011605 */
[----:B------:R-:W-:Y:S01]  /*56e0*/  USEL UR6, UR37, UR6, !UP0 ;  /* 0x0000000625067287 */ /* 0x000fe2000c000000 */
[----:B------:R-:W-:Y:S02]  /*56f0*/  UMOV UR5, UR9 ;  /* 0x0000000900057c82 */ /* 0x000fe40008000000 */
[----:B------:R-:W-:Y:S01]  /*5700*/  UMOV UR10, UR11 ;  /* 0x0000000b000a7c82 */ /* 0x000fe20008000000 */
[----:B------:R-:W-:Y:S02]  /*5710*/  @UP2 USHF.R.U32.HI UR4, URZ, UR41, UR5 ;  /* 0x00000029ff042299 */ /* 0x000fe40008011605 */
[----:B------:R-:W-:Y:S02]  /*5720*/  @UP2 USHF.R.U32.HI UR7, URZ, UR41, UR10 ;  /* 0x00000029ff072299 */ /* 0x000fe4000801160a */
[----:B------:R-:W-:Y:S02]  /*5730*/  UIMAD UR4, UR42, UR4, URZ ;  /* 0x000000042a0472a4 */ /* 0x000fe4000f8e02ff */
        /* <DEDUP_REMOVED lines=8> */
[----:B------:R-:W-:Y:S02]  /*57c0*/  USEL UR11, UR6, UR4, !UP2 ;  /* 0x00000004060b7287 */ /* 0x000fe4000d000000 */
[----:B------:R-:W-:Y:S02]  /*57d0*/  UIADD3 UR8, UPT, UPT, -UR5, URZ, URZ ;  /* 0x000000ff05087290 */ /* 0x000fe4000fffe1ff */
[----:B------:R-:W-:Y:S01]  /*57e0*/  UIADD3 UR10, UPT, UPT, -UR11, URZ, URZ ;  /* 0x000000ff0b0a7290 */ /* 0x000fe2000fffe1ff */
[----:B------:R-:W-:Y:S01]  /*57f0*/  @!UP0 UMOV UR4, UR9 ;  /* 0x0000000900048c82 */ /* 0x000fe20008000000 */
[----:B------:R-:W-:Y:S02]  /*5800*/  UIADD3 UR9, UPT, UPT, -UR6, URZ, URZ ;  /* 0x000000ff06097290 */ /* 0x000fe4000fffe1ff */
[----:B------:R-:W-:Y:S02]  /*5810*/  @!UP0 USHF.R.U32.HI UR4, URZ, UR41, UR4 ;  /* 0x00000029ff048299 */ /* 0x000fe40008011604 */
[----:B------:R-:W-:Y:S02]  /*5820*/  UIMAD UR10, UR42, UR10, UR6 ;  /* 0x0000000a2a0a72a4 */ /* 0x000fe4000f8e0206 */
[----:B------:R-:W-:Y:S04]  /*5830*/  @!UP0 USEL UR4, UR5, UR4, !UP2 ;  /* 0x0000000405048287 */ /* 0x000fe8000d000000 */
[----:B------:R-:W-:Y:S02]  /*5840*/  @!UP0 UIMAD UR10, UR7, UR10, UR4 ;  /* 0x0000000a070a82a4 */ /* 0x000fe4000f8e0204 */
[----:B------:R-:W-:Y:S02]  /*5850*/  @!UP0 UIADD3 UR11, UPT, UPT, UR11, -UR4, URZ ;  /* 0x800000040b0b8290 */ /* 0x000fe4000fffe0ff */
[----:B------:R-:W-:Y:S02]  /*5860*/  UIMAD UR7, UR43, UR8, UR38 ;  /* 0x000000082b0772a4 */ /* 0x000fe4000f8e0226 */
[----:B------:R-:W-:Y:S02]  /*5870*/  @!UP0 UIMAD UR6, UR11, UR42, UR5 ;  /* 0x0000002a0b0682a4 */ /* 0x000fe4000f8e0205 */
[----:B------:R-:W-:Y:S01]  /*5880*/  UIMAD UR4, UR54, UR9, UR37 ;  /* 0x00000009360472a4 */ /* 0x000fe2000f8e0225 */
[----:B------:R-:W-:Y:S02]  /*5890*/  @!UP0 UMOV UR5, UR10 ;  /* 0x0000000a00058c82 */ /* 0x000fe40008000000 */
[----:B------:R-:W-:Y:S02]  /*58a0*/  UIMAD UR38, UR5, UR43, UR7 ;  /* 0x0000002b052672a4 */ /* 0x000fe4000f8e0207 */
[----:B------:R-:W-:Y:S11]  /*58b0*/  UIMAD UR37, UR6, UR54, UR4 ;  /* 0x00000036062572a4 */ /* 0x000ff6000f8e0204 */
[----:B------:R-:W-:Y:S01]  /*58c0*/  @!UPT UIADD3 URZ, UPT, UPT, URZ, URZ, URZ ;  /* 0x000000fffffff290 */ /* 0x000fe2000fffe0ff */
.L_x_90:
[----:B------:R-:W-:Y:S01]  /*58d0*/  UISETP.NE.AND UP0, UPT, UR39, 0x1, UPT ;  /* 0x000000012700788c */ /* 0x000fe2000bf05270 */
[----:B------:R-:W-:Y:S01]  /*58e0*/  LOP3.LUT P0, RZ, R50, 0x1b0, RZ, 0xc0, !PT ;  /* 0x000001b032ff7812 */ /* 0x000fe2000780c0ff */
[----:B------:R-:W-:Y:S01]  /*58f0*/  USHF.L.U32 UR50, UR16, 0x6, URZ ;  /* 0x0000000610327899 */ /* 0x000fe200080006ff */
[----:B------:R-:W-:Y:S01]  /*5900*/  BSSY.RECONVERGENT B6, `(.L_x_91) ;  /* 0x0000034000067945 */ /* 0x000fe20003800200 */
[----:B------:R-:W-:Y:S01]  /*5910*/  USHF.L.U32 UR49, UR20, 0x7, URZ ;  /* 0x0000000714317899 */ /* 0x000fe200080006ff */
[----:B------:R-:W-:Y:S06]  /*5920*/  IADD3 R52, PT, PT, R52, 0x1, RZ ;  /* 0x0000000134347810 */ /* 0x000fec0007ffe0ff */
[----:B------:R-:W2:Y:S01]  /*5930*/  @!UP0 LDCU.128 UR12, c[0x0][0xb10] ;  /* 0x00016200ff0c87ac */ /* 0x000ea20008000c00 */
[----:B------:R-:W3:Y:S01]  /*5940*/  @!UP0 LDCU UR5, c[0x0][0xb0c] ;  /* 0x00016180ff0587ac */ /* 0x000ee20008000800 */
[----:B------:R-:W4:Y:S01]  /*5950*/  @!UP0 LDCU UR10, c[0x0][0xb20] ;  /* 0x00016400ff0a87ac */ /* 0x000f220008000800 */
[----:B--2---:R-:W-:Y:S02]  /*5960*/  UIMAD.WIDE.U32 UR8, UR38, UR12, URZ ;  /* 0x0000000c260872a5 */ /* 0x004fe4000f8e00ff */
[----:B------:R-:W-:Y:S02]  /*5970*/  UIMAD.WIDE.U32 UR6, UR37, UR15, URZ ;  /* 0x0000000f250672a5 */ /* 0x000fe4000f8e00ff */
[----:B------:R-:W-:Y:S03]  /*5980*/  @!UP0 UISETP.NE.AND UP1, UPT, UR14, 0x1, UPT ;  /* 0x000000010e00888c */ /* 0x000fe6000bf25270 */
[----:B------:R-:W-:Y:S01]  /*5990*/  @!UP0 UMOV UR4, UR9 ;  /* 0x0000000900048c82 */ /* 0x000fe20008000000 */
[----:B---3--:R-:W-:Y:S02]  /*59a0*/  @!UP0 UISETP.NE.AND UP2, UPT, UR5, 0x1, UPT ;  /* 0x000000010500888c */ /* 0x008fe4000bf45270 */
[----:B------:R-:W-:Y:S01]  /*59b0*/  @!UP0 USHF.R.U32.HI UR4, URZ, UR13, UR4 ;  /* 0x0000000dff048299 */ /* 0x000fe20008011604 */
[----:B------:R-:W-:Y:S02]  /*59c0*/  @!UP0 UMOV UR6, UR7 ;  /* 0x0000000700068c82 */ /* 0x000fe40008000000 */
[----:B----4-:R-:W-:Y:S02]  /*59d0*/  @!UP0 USHF.R.U32.HI UR6, URZ, UR10, UR6 ;  /* 0x0000000aff068299 */ /* 0x010fe40008011606 */
[----:B------:R-:W-:Y:S02]  /*59e0*/  @!UP0 USEL UR7, UR38, UR4, !UP2 ;  /* 0x0000000426078287 */ /* 0x000fe4000d000000 */
[----:B------:R-:W-:Y:S04]  /*59f0*/  @!UP0 USEL UR6, UR37, UR6, !UP1 ;  /* 0x0000000625068287 */ /* 0x000fe8000c800000 */
[----:B------:R-:W-:Y:S02]  /*5a00*/  @!UP0 UIADD3 UR4, UPT, UPT, -UR7, UR6, URZ ;  /* 0x0000000607048290 */ /* 0x000fe4000fffe1ff */
[----:B------:R-:W-:Y:S02]  /*5a10*/  @!UP0 UIADD3 UR6, UPT, UPT, UR7, -UR6, URZ ;  /* 0x8000000607068290 */ /* 0x000fe4000fffe0ff */
[----:B------:R-:W-:Y:S02]  /*5a20*/  @!UP0 UIMAD UR38, UR4, UR5, UR38 ;  /* 0x00000005042682a4 */ /* 0x000fe4000f8e0226 */
[----:B------:R-:W-:Y:S01]  /*5a30*/  @!UP0 UIMAD UR37, UR6, UR14, UR37 ;  /* 0x0000000e062582a4 */ /* 0x000fe2000f8e0225 */
[----:B------:R-:W-:Y:S11]  /*5a40*/  @!P0 BRA `(.L_x_92) ;  /* 0x00000000007c8947 */ /* 0x000ff60003800000 */
[----:B------:R-:W2:Y:S01]  /*5a50*/  LDCU.64 UR8, c[0x4][0x80] ;  /* 0x01001000ff0877ac */ /* 0x000ea20008000a00 */
[----:B------:R-:W-:Y:S01]  /*5a60*/  MOV R2, 0x0 ;  /* 0x0000000000027802 */ /* 0x000fe20000000f00 */
[----:B------:R-:W-:Y:S02]  /*5a70*/  HFMA2 R12, -RZ, RZ, 0, 5.9604644775390625e-08 ;  /* 0x00000001ff0c7431 */ /* 0x000fe400000001ff */
[----:B------:R-:W-:Y:S01]  /*5a80*/  IMAD.MOV.U32 R8, RZ, RZ, 0x70 ;  /* 0x00000070ff087424 */ /* 0x000fe200078e00ff */
[----:B------:R3:W4:Y:S01]  /*5a90*/  LDC.64 R14, c[0x4][R2] ;  /* 0x01000000020e7b82 */ /* 0x0007220000000a00 */
[----:B------:R-:W1:Y:S01]  /*5aa0*/  LDCU.64 UR6, c[0x4][0x88] ;  /* 0x01001100ff0677ac */ /* 0x000e620008000a00 */
[----:B------:R-:W-:Y:S01]  /*5ab0*/  IMAD.MOV.U32 R13, RZ, RZ, RZ ;  /* 0x000000ffff0d7224 */ /* 0x000fe200078e00ff */
[----:B------:R-:W1:Y:S01]  /*5ac0*/  LDCU.64 UR4, c[0x4][0x8] ;  /* 0x01000100ff0477ac */ /* 0x000e620008000a00 */
[----:B--2---:R-:W-:Y:S01]  /*5ad0*/  MOV R5, UR9 ;  /* 0x0000000900057c02 */ /* 0x004fe20008000f00 */
[----:B------:R-:W-:Y:S01]  /*5ae0*/  IMAD.U32 R4, RZ, RZ, UR8 ;  /* 0x00000008ff047e24 */ /* 0x000fe2000f8e00ff */
[----:B-1----:R-:W-:Y:S01]  /*5af0*/  MOV R7, UR7 ;  /* 0x0000000700077c02 */ /* 0x002fe20008000f00 */
[----:B------:R-:W-:Y:S01]  /*5b00*/  IMAD.U32 R6, RZ, RZ, UR6 ;  /* 0x00000006ff067e24 */ /* 0x000fe2000f8e00ff */
[----:B------:R-:W-:Y:S01]  /*5b10*/  MOV R11, UR5 ;  /* 0x00000005000b7c02 */ /* 0x000fe20008000f00 */
[----:B------:R-:W-:Y:S02]  /*5b20*/  IMAD.U32 R10, RZ, RZ, UR4 ;  /* 0x00000004ff0a7e24 */ /* 0x000fe4000f8e00ff */
[----:B------:R-:W-:Y:S07]  /*5b30*/  LEPC R20, `(.L_x_93) ;  /* 0x000000001014794e */ /* 0x000fee0000000000 */
[----:B---345:R-:W-:Y:S05]  /*5b40*/  CALL.ABS.NOINC R14 ;  /* 0x000000000e007343 */ /* 0x038fea0003c00000 */
.L_x_93:
[----:B------:R-:W1:Y:S01]  /*5b50*/  LDCU.64 UR8, c[0x4][0x80] ;  /* 0x01001000ff0877ac */ /* 0x000e620008000a00 */
[----:B------:R-:W2:Y:S01]  /*5b60*/  LDC.64 R2, c[0x4][R2] ;  /* 0x0100000002027b82 */ /* 0x000ea20000000a00 */
[----:B------:R-:W-:Y:S02]  /*5b70*/  HFMA2 R12, -RZ, RZ, 0, 5.9604644775390625e-08 ;  /* 0x00000001ff0c7431 */ /* 0x000fe400000001ff */
[----:B------:R-:W-:Y:S02]  /*5b80*/  IMAD.MOV.U32 R8, RZ, RZ, 0x70 ;  /* 0x00000070ff087424 */ /* 0x000fe400078e00ff */
[----:B------:R-:W-:Y:S01]  /*5b90*/  IMAD.MOV.U32 R13, RZ, RZ, RZ ;  /* 0x000000ffff0d7224 */ /* 0x000fe200078e00ff */
[----:B------:R-:W3:Y:S01]  /*5ba0*/  LDCU.64 UR6, c[0x4][0x88] ;  /* 0x01001100ff0677ac */ /* 0x000ee20008000a00 */
[----:B------:R-:W4:Y:S01]  /*5bb0*/  LDCU.64 UR4, c[0x4][0x8] ;  /* 0x01000100ff0477ac */ /* 0x000f220008000a00 */
[----:B-1----:R-:W-:Y:S02]  /*5bc0*/  MOV R4, UR8 ;  /* 0x0000000800047c02 */ /* 0x002fe40008000f00 */
[----:B------:R-:W-:Y:S02]  /*5bd0*/  MOV R5, UR9 ;  /* 0x0000000900057c02 */ /* 0x000fe40008000f00 */
[----:B---3--:R-:W-:Y:S01]  /*5be0*/  MOV R7, UR7 ;  /* 0x0000000700077c02 */ /* 0x008fe20008000f00 */
[----:B------:R-:W-:Y:S01]  /*5bf0*/  IMAD.U32 R6, RZ, RZ, UR6 ;  /* 0x00000006ff067e24 */ /* 0x000fe2000f8e00ff */
[----:B----4-:R-:W-:Y:S01]  /*5c00*/  MOV R11, UR5 ;  /* 0x00000005000b7c02 */ /* 0x010fe20008000f00 */
[----:B------:R-:W-:Y:S02]  /*5c10*/  IMAD.U32 R10, RZ, RZ, UR4 ;  /* 0x00000004ff0a7e24 */ /* 0x000fe4000f8e00ff */
[----:B------:R-:W-:Y:S07]  /*5c20*/  LEPC R20, `(.L_x_92) ;  /* 0x000000001014794e */ /* 0x000fee0000000000 */
[----:B--2---:R-:W-:Y:S05]  /*5c30*/  CALL.ABS.NOINC R2 ;  /* 0x0000000002007343 */ /* 0x004fea0003c00000 */
.L_x_92:
[----:B------:R-:W-:Y:S05]  /*5c40*/  BSYNC.RECONVERGENT B6 ;  /* 0x0000000000067941 */ /* 0x000fea0003800200 */
.L_x_91:
[----:B------:R-:W-:Y:S01]  /*5c50*/  R2UR UR4, R49 ;  /* 0x00000000310472ca */ /* 0x000fe200000e0000 */
[----:B------:R-:W-:Y:S01]  /*5c60*/  UISETP.NE.U32.AND UP0, UPT, UR62, URZ, UPT ;  /* 0x000000ff3e00728c */ /* 0x000fe2000bf05070 */
[----:B------:R-:W-:Y:S02]  /*5c70*/  ISETP.NE.U32.AND P4, PT, R42, RZ, PT ;  /* 0x000000ff2a00720c */ /* 0x000fe40003f85070 */
[----:B------:R-:W-:Y:S01]  /*5c80*/  ISETP.NE.U32.AND P2, PT, RZ, UR56, PT ;  /* 0x00000038ff007c0c */ /* 0x000fe2000bf45070 */
[----:B------:R-:W-:Y:S01]  /*5c90*/  UISETP.NE.AND.EX UP1, UPT, UR63, URZ, UPT, UP0 ;  /* 0x000000ff3f00728c */ /* 0x000fe2000bf25300 */
[----:B------:R-:W-:Y:S01]  /*5ca0*/  ISETP.NE.AND.EX P4, PT, R43, RZ, PT, P4 ;  /* 0x000000ff2b00720c */ /* 0x000fe20003f85340 */
[----:B------:R-:W-:Y:S01]  /*5cb0*/  UPLOP3.LUT UP0, UPT, UPT, UPT, UPT, 0x40, 0x4 ;  /* 0x000000000004789c */ /* 0x000fe20003f0e870 */
[----:B------:R-:W-:Y:S05]  /*5cc0*/  ISETP.NE.AND.EX P2, PT, RZ, UR57, PT, P2 ;  /* 0x00000039ff007c0c */ /* 0x000fea000bf45320 */
[----:B------:R-:W-:Y:S06]  /*5cd0*/  UISETP.NE.AND UP2, UPT, UR4, URZ, UPT ;  /* 0x000000ff0400728c */ /* 0x000fec000bf45270 */
[----:B------:R-:W-:Y:S05]  /*5ce0*/  PLOP3.LUT P1, PT, PT, PT, UP2, 0x80, 0x8 ;  /* 0x000000000008781c */ /* 0x000fea0003f2f028 */
[----:B------:R-:W-:Y:S06]  /*5cf0*/  @UP2 UPLOP3.LUT UP0, UPT, UPT, UPT, UP1, 0x80, 0x8 ;  /* 0x000000000008289c */ /* 0x000fec0003f0f010 */
[----:B------:R-:W-:Y:S01]  /*5d00*/  PLOP3.LUT P0, PT, PT, PT, UP0, 0x80, 0x8 ;  /* 0x000000000008781c */ /* 0x000fe20003f0f008 */
[----:B------:R-:W-:Y:S01]  /*5d10*/  @!UPT UIADD3 URZ, UPT, UPT, URZ, URZ, URZ ;  /* 0x000000fffffff290 */ /* 0x000fe2000fffe0ff */
[----:B------:R-:W-:Y:S11]  /*5d20*/  BRA.U !UP1, `(.L_x_94) ;  /* 0x00000001093c7547 */ /* 0x000ff6000b800000 */
[----:B------:R-:W-:Y:S01]  /*5d30*/  UISETP.NE.U32.AND UP0, UPT, UR56, URZ, UPT ;  /* 0x000000ff3800728c */ /* 0x000fe2000bf05070 */
[----:B-1----:R-:W-:Y:S01]  /*5d40*/  HFMA2 R0, -RZ, RZ, 0, 5.9604644775390625e-08 ;  /* 0x00000001ff007431 */ /* 0x002fe200000001ff */
[----:B------:R-:W1:Y:S01]  /*5d50*/  LDCU.64 UR8, c[0x0][0x358] ;  /* 0x00006b00ff0877ac */ /* 0x000e620008000a00 */
[----:B------:R-:W-:Y:S01]  /*5d60*/  IMAD.MOV.U32 R45, RZ, RZ, 0x1 ;  /* 0x00000001ff2d7424 */ /* 0x000fe200078e00ff */
[----:B------:R-:W-:Y:S06]  /*5d70*/  UISETP.NE.AND.EX UP0, UPT, UR57, URZ, UPT, UP0 ;  /* 0x000000ff3900728c */ /* 0x000fec000bf05300 */
[----:B------:R-:W-:Y:S05]  /*5d80*/  PLOP3.LUT P3, PT, PT, PT, UP0, 0x80, 0x8 ;  /* 0x000000000008781c */ /* 0x000fea0003f6f008 */
[----:B------:R-:W2:Y:S01]  /*5d90*/  @UP0 LDCU.64 UR4, c[0x0][0x888] ;  /* 0x00011100ff0407ac */ /* 0x000ea20008000a00 */
[----:B------:R-:W-:Y:S07]  /*5da0*/  @UP0 UIMAD UR6, UR36, UR62, URZ ;  /* 0x0000003e240602a4 */ /* 0x000fee000f8e02ff */
[----:B------:R-:W-:Y:S01]  /*5db0*/  @!P3 PRMT R45, R0, 0x7610, R45 ;  /* 0x00007610002db816 */ /* 0x000fe2000000002d */
[----:B--2---:R-:W-:Y:S06]  /*5dc0*/  @UP0 UIMAD.WIDE UR4, UR6, 0x4, UR4 ;  /* 0x00000004060408a5 */ /* 0x004fec000f8e0204 */
[----:B------:R-:W-:Y:S01]  /*5dd0*/  IMAD.U32 R2, RZ, RZ, UR4 ;  /* 0x00000004ff027e24 */ /* 0x000fe2000f8e00ff */
[----:B------:R-:W-:Y:S04]  /*5de0*/  MOV R3, UR5 ;  /* 0x0000000500037c02 */ /* 0x000fe80008000f00 */
[----:B------:R-:W2:Y:S01]  /*5df0*/  @!UP0 LDCU UR4, c[0x0][0x880] ;  /* 0x00011000ff0487ac */ /* 0x000ea20008000800 */
[----:B-1---5:R3:W5:Y:S02]  /*5e00*/  @P3 LDG.E R27, desc[UR8][R2.64] ;  /* 0x00000008021b3981 */ /* 0x022764000c1e1900 */
[----:B--23--:R-:W-:Y:S02]  /*5e10*/  @!P3 IMAD.U32 R27, RZ, RZ, UR4 ;  /* 0x00000004ff1bbe24 */ /* 0x00cfe4000f8e00ff */
.L_x_94:
[----:B------:R-:W-:Y:S05]  /*5e20*/  @!P4 BRA `(.L_x_95) ;  /* 0x000000000024c947 */ /* 0x000fea0003800000 */
[----:B------:R-:W-:Y:S01]  /*5e30*/  ISETP.NE.U32.AND P3, PT, R40, RZ, PT ;  /* 0x000000ff2800720c */ /* 0x000fe20003f65070 */
[----:B------:R-:W2:Y:S03]  /*5e40*/  LDCU.64 UR4, c[0x0][0x358] ;  /* 0x00006b00ff0477ac */ /* 0x000ea60008000a00 */
[----:B------:R-:W-:Y:S11]  /*5e50*/  ISETP.NE.AND.EX P3, PT, R41, RZ, PT, P3 ;  /* 0x000000ff2900720c */ /* 0x000ff60003f65330 */
[----:B------:R-:W-:Y:S02]  /*5e60*/  @!UPT UIADD3 URZ, UPT, UPT, URZ, URZ, URZ ;  /* 0x000000fffffff290 */ /* 0x000fe4000fffe0ff */
[----:B------:R-:W3:Y:S01]  /*5e70*/  @P3 LDC.64 R2, c[0x0][0x8a8] ;  /* 0x00022a00ff023b82 */ /* 0x000ee20000000a00 */
[----:B-1----:R-:W-:Y:S04]  /*5e80*/  @P3 IMAD R0, R42, UR36, RZ ;  /* 0x000000242a003c24 */ /* 0x002fe8000f8e02ff */
[----:B---3--:R-:W-:Y:S05]  /*5e90*/  @P3 IMAD.WIDE R2, R0, 0x4, R2 ;  /* 0x0000000400023825 */ /* 0x008fea00078e0202 */
[----:B--2--5:R2:W5:Y:S02]  /*5ea0*/  @P3 LDG.E R24, desc[UR4][R2.64] ;  /* 0x0000000402183981 */ /* 0x024564000c1e1900 */
[----:B--2---:R-:W3:Y:S02]  /*5eb0*/  @!P3 LDC R24, c[0x0][0x8a0] ;  /* 0x00022800ff18bb82 */ /* 0x004ee40000000800 */
.L_x_95:
[----:B-----5:R-:W-:Y:S01]  /*5ec0*/  FSETP.NEU.AND P3, PT, R27, RZ, PT ;  /* 0x000000ff1b00720b */ /* 0x020fe20003f6d000 */
[----:B------:R-:W-:Y:S01]  /*5ed0*/  IMAD.SHL.U32 R62, R44, 0x2, RZ ;  /* 0x000000022c3e7824 */ /* 0x000fe200078e00ff */
[----:B------:R-:W-:Y:S01]  /*5ee0*/  SEL R4, RZ, 0xffffffff, P2 ;  /* 0xffffffffff047807 */ /* 0x000fe20001000000 */
[----:B------:R-:W-:Y:S01]  /*5ef0*/  BSSY B1, `(.L_x_96) ;  /* 0x0000036000017945 */ /* 0x000fe20003800000 */
[----:B------:R-:W-:Y:S01]  /*5f00*/  @P1 LOP3.LUT P2, RZ, R45, 0xff, RZ, 0xc0, !PT ;  /* 0x000000ff2dff1812 */ /* 0x000fe2000784c0ff */
[----:B------:R-:W-:Y:S01]  /*5f10*/  VIADD R60, R62, UR44 ;  /* 0x0000002c3e3c7c36 */ /* 0x000fe20008000000 */
[----:B-1----:R-:W-:Y:S01]  /*5f20*/  @P1 SEL R0, RZ, 0xffffffff, P3 ;  /* 0xffffffffff001807 */ /* 0x002fe20001800000 */
[----:B------:R-:W-:Y:S01]  /*5f30*/  IMAD.MOV.U32 R63, RZ, RZ, 0x1 ;  /* 0x00000001ff3f7424 */ /* 0x000fe200078e00ff */
[----:B------:R-:W-:Y:S01]  /*5f40*/  LOP3.LUT R55, R55, 0x1, RZ, 0x3c, !PT ;  /* 0x0000000137377812 */ /* 0x000fe200078e3cff */
[----:B------:R-:W-:Y:S01]  /*5f50*/  IMAD.MOV.U32 R61, RZ, RZ, RZ ;  /* 0x000000ffff3d7224 */ /* 0x000fe200078e00ff */
[----:B------:R-:W-:Y:S02]  /*5f60*/  @P0 SEL R0, R4, R0, !P2 ;  /* 0x0000000004000207 */ /* 0x000fe40005000000 */
[----:B------:R-:W-:Y:S02]  /*5f70*/  CS2R R38, SRZ ;  /* 0x0000000000267805 */ /* 0x000fe4000001ff00 */
[----:B------:R-:W-:Y:S02]  /*5f80*/  LEA R26, R22, UR44, 0x3 ;  /* 0x0000002c161a7c11 */ /* 0x000fe4000f8e18ff */
[----:B------:R-:W-:Y:S02]  /*5f90*/  CS2R R36, SRZ ;  /* 0x0000000000247805 */ /* 0x000fe4000001ff00 */
[----:B------:R-:W-:Y:S02]  /*5fa0*/  @P1 LOP3.LUT R0, R0, 0x1, RZ, 0xc0, !PT ;  /* 0x0000000100001812 */ /* 0x000fe400078ec0ff */
[----:B------:R-:W-:Y:S02]  /*5fb0*/  CS2R R30, SRZ ;  /* 0x00000000001e7805 */ /* 0x000fe4000001ff00 */
[----:B------:R-:W-:Y:S02]  /*5fc0*/  SHF.L.U32 R2, R54, 0x1f, RZ ;  /* 0x0000001f36027819 */ /* 0x000fe400000006ff */
[----:B------:R-:W-:Y:S02]  /*5fd0*/  CS2R R28, SRZ ;  /* 0x00000000001c7805 */ /* 0x000fe4000001ff00 */
[----:B------:R-:W-:Y:S01]  /*5fe0*/  ISETP.NE.U32.OR P5, PT, R0, 0x1, !P1 ;  /* 0x000000010000780c */ /* 0x000fe20004fa5470 */
[----:B------:R-:W-:Y:S01]  /*5ff0*/  IMAD.IADD R59, R56, 0x1, R60 ;  /* 0x00000001383b7824 */ /* 0x000fe200078e023c */
[----:B------:R-:W-:Y:S02]  /*6000*/  PLOP3.LUT P2, PT, PT, PT, UP1, 0x80, 0x8 ;  /* 0x000000000008781c */ /* 0x000fe40003f4f018 */
[----:B------:R-:W-:Y:S02]  /*6010*/  LEA.HI R25, R22, R22, RZ, 0x1 ;  /* 0x0000001616197211 */ /* 0x000fe400078f08ff */
[----:B------:R-:W-:Y:S02]  /*6020*/  LOP3.LUT P4, R51, R45, 0xff, RZ, 0xc0, !PT ;  /* 0x000000ff2d337812 */ /* 0x000fe4000788c0ff */
[----:B------:R-:W-:Y:S02]  /*6030*/  SEL R3, RZ, 0xffffffff, P3 ;  /* 0xffffffffff037807 */ /* 0x000fe40001800000 */
[----:B------:R-:W-:Y:S03]  /*6040*/  P2R R58, PR, RZ, 0x20 ;  /* 0x00000020ff3a7803 */ /* 0x000fe60000000000 */
[----:B------:R-:W-:Y:S02]  /*6050*/  @P5 SHF.L.U32 R0, R55, 0x1f, RZ ;  /* 0x0000001f37005819 */ /* 0x000fe400000006ff */
[----:B------:R-:W-:Y:S02]  /*6060*/  @P2 SEL R3, R4, R3, !P4 ;  /* 0x0000000304032207 */ /* 0x000fe40006000000 */
[----:B------:R1:W2:Y:S02]  /*6070*/  @P5 SYNCS.PHASECHK.TRANS64.TRYWAIT P1, [UR44+0x30], R0 ;  /* 0x00003000ff0055a7 */ /* 0x0002a4000802112c */
[----:B------:R-:W-:Y:S04]  /*6080*/  LOP3.LUT R3, R3, 0x1, RZ, 0xc0, !PT ;  /* 0x0000000103037812 */ /* 0x000fe800078ec0ff */
[----:B------:R-:W-:Y:S04]  /*6090*/  ISETP.NE.U32.AND P2, PT, R3, 0x1, PT ;  /* 0x000000010300780c */ /* 0x000fe80003f45070 */
[----:B------:R-:W-:Y:S01]  /*60a0*/  P2R R64, PR, RZ, 0x4 ;  /* 0x00000004ff407803 */ /* 0x000fe20000000000 */
[----:B------:R4:W3:Y:S01]  /*60b0*/  SYNCS.PHASECHK.TRANS64.TRYWAIT P0, [R26+URZ+0xa0], R2 ;  /* 0x0000a0021a0075a7 */ /* 0x0008e200080011ff */
[C---:B-1----:R-:W-:Y:S01]  /*60c0*/  IMAD.SHL.U32 R0, R25.reuse, 0x40, RZ ;  /* 0x0000004019007824 */ /* 0x042fe200078e00ff */
[----:B------:R-:W-:Y:S04]  /*60d0*/  LOP3.LUT R25, R25, 0xffe, RZ, 0xc0, !PT ;  /* 0x00000ffe19197812 */ /* 0x000fe800078ec0ff */
[----:B------:R-:W-:Y:S01]  /*60e0*/  LOP3.LUT R0, R0, 0xffffff80, RZ, 0xc0, !PT ;  /* 0xffffff8000007812 */ /* 0x000fe200078ec0ff */
[----:B------:R-:W-:Y:S04]  /*60f0*/  IMAD.IADD R25, R22, 0x1, -R25 ;  /* 0x0000000116197824 */ /* 0x000fe800078e0a19 */
[----:B------:R-:W-:Y:S04]  /*6100*/  IMAD.IADD R0, R23, 0x1, R0 ;  /* 0x0000000117007824 */ /* 0x000fe800078e0200 */
[----:B------:R-:W-:Y:S01]  /*6110*/  IMAD R25, R25, 0x100000, R0 ;  /* 0x0010000019197824 */ /* 0x000fe200078e0200 */
[----:B--2---:R-:W-:Y:S01]  /*6120*/  @P5 SEL R63, RZ, 0x1, !P1 ;  /* 0x00000001ff3f5807 */ /* 0x004fe20004800000 */
[----:B----4-:R-:W-:Y:S06]  /*6130*/  @!P5 BRA `(.L_x_97) ;  /* 0x000000000044d947 */ /* 0x010fec0003800000 */
[----:B------:R-:W-:Y:S01]  /*6140*/  IMAD.MOV.U32 R38, RZ, RZ, RZ ;  /* 0x000000ffff267224 */ /* 0x000fe200078e00ff */
[----:B------:R-:W-:Y:S01]  /*6150*/  ISETP.NE.AND P1, PT, R63, RZ, PT ;  /* 0x000000ff3f00720c */ /* 0x000fe20003f25270 */
[----:B------:R-:W-:Y:S01]  /*6160*/  BSSY B0, `(.L_x_98) ;  /* 0x0000008000007945 */ /* 0x000fe20003800000 */
[----:B------:R-:W-:Y:S02]  /*6170*/  CS2R R30, SRZ ;  /* 0x00000000001e7805 */ /* 0x000fe4000001ff00 */
[----:B------:R-:W-:Y:S02]  /*6180*/  CS2R R28, SRZ ;  /* 0x00000000001c7805 */ /* 0x000fe4000001ff00 */
[----:B------:R-:W-:Y:S07]  /*6190*/  CS2R R36, SRZ ;  /* 0x0000000000247805 */ /* 0x000fee000001ff00 */
[----:B------:R-:W-:Y:S05]  /*61a0*/  @P1 BRA `(.L_x_99) ;  /* 0x00000000000c1947 */ /* 0x000fea0003800000 */
[----:B------:R-:W-:Y:S04]  /*61b0*/  SHF.L.U32 R3, R55, 0x1f, RZ ;  /* 0x0000001f37037819 */ /* 0x000fe800000006ff */
[----:B------:R-:W1:Y:S02]  /*61c0*/  SYNCS.PHASECHK.TRANS64.TRYWAIT P1, [UR44+0x30], R3 ;  /* 0x00003003ff0075a7 */ /* 0x000e64000802112c */
[----:B-1----:R-:W-:Y:S05]  /*61d0*/  @!P1 BRA `(.L_x_100) ;  /* 0x0000002c009c9947 */ /* 0x002fea0003800000 */
.L_x_99:
[----:B------:R-:W-:Y:S05]  /*61e0*/  BSYNC B0 ;  /* 0x0000000000007941 */ /* 0x000fea0003800000 */
.L_x_98:
[----:B------:R-:W-:Y:S01]  /*61f0*/  ISETP.NE.AND P1, PT, R64, RZ, PT ;  /* 0x000000ff4000720c */ /* 0x000fe20003f25270 */
[----:B------:R-:W-:Y:S11]  /*6200*/  HFMA2 R61, -RZ, RZ, 0, 5.9604644775390625e-08 ;  /* 0x00000001ff3d7431 */ /* 0x000ff600000001ff */
[----:B------:R-:W-:Y:S01]  /*6210*/  @!UPT UIADD3 URZ, UPT, UPT, URZ, URZ, URZ ;  /* 0x000000fffffff290 */ /* 0x000fe2000fffe0ff */
[----:B------:R-:W-:Y:S05]  /*6220*/  @P1 WARPSYNC.ALL ;  /* 0x0000000000001948 */ /* 0x000fea0003800000 */
[----:B------:R2:W4:Y:S04]  /*6230*/  @P1 LDSM.16.M88.4 R28, [R62+UR44+0x200] ;  /* 0x0002002c3e1c183b */ /* 0x0005280008000200 */
[----:B------:R2:W1:Y:S02]  /*6240*/  @P1 LDSM.16.M88.4 R36, [R59+0x200] ;  /* 0x000200003b24183b */ /* 0x0004640000000200 */
.L_x_97:
[----:B------:R-:W-:Y:S05]  /*6250*/  BSYNC B1 ;  /* 0x0000000000017941 */ /* 0x000fea0003800000 */
.L_x_96:
[----:B-1----:R-:W-:Y:S04]  /*6260*/  SHF.R.U32.HI R0, RZ, 0x15, R25 ;  /* 0x00000015ff007819 */ /* 0x002fe80000011619 */
[----:B------:R-:W-:Y:S01]  /*6270*/  LOP3.LUT P1, RZ, R0, 0x3, R46, 0x48, !PT ;  /* 0x0000000300ff7812 */ /* 0x000fe2000782482e */
[----:B------:R-:W-:Y:S01]  /*6280*/  @!UPT UIADD3 URZ, UPT, UPT, URZ, URZ, URZ ;  /* 0x000000fffffff290 */ /* 0x000fe2000fffe0ff */
[----:B---3--:R-:W-:Y:S11]  /*6290*/  @P0 BRA `(.L_x_101) ;  /* 0x0000000000080947 */ /* 0x008ff60003800000 */
[----:B------:R-:W1:Y:S02]  /*62a0*/  SYNCS.PHASECHK.TRANS64.TRYWAIT P0, [R26+URZ+0xa0], R2 ;  /* 0x0000a0021a0075a7 */ /* 0x000e6400080011ff */
[----:B-1----:R-:W-:Y:S05]  /*62b0*/  @!P0 BRA `(.L_x_102) ;  /* 0x0000002c007c8947 */ /* 0x002fea0003800000 */
.L_x_101:
[----:B------:R-:W-:Y:S05]  /*62c0*/  @!P1 BRA `(.L_x_103) ;  /* 0x0000000000409947 */ /* 0x000fea0003800000 */
[----:B------:R-:W3:Y:S01]  /*62d0*/  LDCU.64 UR8, c[0x4][0x70] ;  /* 0x01000e00ff0877ac */ /* 0x000ee20008000a00 */
[----:B------:R-:W-:Y:S01]  /*62e0*/  MOV R3, 0x0 ;  /* 0x0000000000037802 */ /* 0x000fe20000000f00 */
[----:B------:R-:W-:Y:S02]  /*62f0*/  HFMA2 R12, -RZ, RZ, 0, 5.9604644775390625e-08 ;  /* 0x00000001ff0c7431 */ /* 0x000fe400000001ff */
[----:B------:R-:W-:Y:S02]  /*6300*/  IMAD.MOV.U32 R8, RZ, RZ, 0x192 ;  /* 0x00000192ff087424 */ /* 0x000fe400078e00ff */
[----:B------:R-:W-:Y:S01]  /*6310*/  IMAD.MOV.U32 R13, RZ, RZ, RZ ;  /* 0x000000ffff0d7224 */ /* 0x000fe200078e00ff */
[----:B------:R-:W5:Y:S01]  /*6320*/  LDCU.64 UR6, c[0x4][0x78] ;  /* 0x01000f00ff0677ac */ /* 0x000f620008000a00 */
[----:B-1----:R-:W1:Y:S01]  /*6330*/  LDC.64 R2, c[0x4][R3] ;  /* 0x0100000003027b82 */ /* 0x002e620000000a00 */
[----:B------:R-:W2:Y:S01]  /*6340*/  LDCU.64 UR4, c[0x4][0x10] ;  /* 0x01000200ff0477ac */ /* 0x000ea20008000a00 */
[----:B---3--:R-:W-:Y:S01]  /*6350*/  MOV R5, UR9 ;  /* 0x0000000900057c02 */ /* 0x008fe20008000f00 */
[----:B------:R-:W-:Y:S01]  /*6360*/  IMAD.U32 R4, RZ, RZ, UR8 ;  /* 0x00000008ff047e24 */ /* 0x000fe2000f8e00ff */
[----:B-----5:R-:W-:Y:S01]  /*6370*/  MOV R7, UR7 ;  /* 0x0000000700077c02 */ /* 0x020fe20008000f00 */
[----:B------:R-:W-:Y:S01]  /*6380*/  IMAD.U32 R6, RZ, RZ, UR6 ;  /* 0x00000006ff067e24 */ /* 0x000fe2000f8e00ff */
[----:B--2---:R-:W-:Y:S01]  /*6390*/  MOV R11, UR5 ;  /* 0x00000005000b7c02 */ /* 0x004fe20008000f00 */
[----:B------:R-:W-:Y:S02]  /*63a0*/  IMAD.U32 R10, RZ, RZ, UR4 ;  /* 0x00000004ff0a7e24 */ /* 0x000fe4000f8e00ff */
[----:B------:R-:W-:Y:S07]  /*63b0*/  LEPC R20, `(.L_x_103) ;  /* 0x000000001014794e */ /* 0x000fee0000000000 */
[----:B-1--4-:R-:W-:Y:S05]  /*63c0*/  CALL.ABS.NOINC R2 ;  /* 0x0000000002007343 */ /* 0x012fea0003c00000 */
.L_x_103:
[----:B------:R-:W-:Y:S05]  /*63d0*/  WARPSYNC.ALL ;  /* 0x0000000000007948 */ /* 0x000fea0003800000 */
[----:B------:R-:W-:Y:S01]  /*63e0*/  R2UR UR4, R25 ;  /* 0x00000000190472ca */ /* 0x000fe200000e0000 */
[--C-:B----4-:R-:W-:Y:S01]  /*63f0*/  HADD2.F32 R3, -RZ, R28.reuse.H0_H0 ;  /* 0x2000001cff037230 */ /* 0x110fe20000004100 */
[----:B------:R-:W-:Y:S01]  /*6400*/  ISETP.NE.AND P0, PT, R57, RZ, PT ;  /* 0x000000ff3900720c */ /* 0x000fe20003f05270 */
[--C-:B------:R-:W-:Y:S01]  /*6410*/  HADD2.F32 R20, -RZ, R29.reuse.H0_H0 ;  /* 0x2000001dff147230 */ /* 0x100fe20000004100 */
[----:B------:R-:W-:Y:S01]  /*6420*/  BSSY.RECONVERGENT B0, `(.L_x_104) ;  /* 0x000004c000007945 */ /* 0x000fe20003800200 */
[----:B------:R-:W-:Y:S08]  /*6430*/  HADD2.F32 R21, -RZ, R29.H1_H1 ;  /* 0x3000001dff157230 */ /* 0x000ff00000004100 */
[----:B------:R-:W3:Y:S02]  /*6440*/  LDTM.16dp256bit.x4 R4, tmem[UR4] ;  /* 0x00000004000479ee */ /* 0x000ee40008120000 */
[C---:B---3--:R-:W-:Y:S01]  /*6450*/  FMUL R0, R24.reuse, R4 ;  /* 0x0000000418007220 */ /* 0x048fe20000400000 */
[----:B------:R-:W-:Y:S02]  /*6460*/  HADD2.F32 R4, -RZ, R28.H1_H1 ;  /* 0x3000001cff047230 */ /* 0x000fe40000004100 */
[C---:B-1----:R-:W-:Y:S01]  /*6470*/  FMUL R2, R24.reuse, R5 ;  /* 0x0000000518027220 */ /* 0x042fe20000400000 */
[C---:B------:R-:W-:Y:S01]  /*6480*/  FMUL R7, R24.reuse, R7 ;  /* 0x0000000718077220 */ /* 0x040fe20000400000 */
[C---:B------:R-:W-:Y:S01]  /*6490*/  FFMA R0, R27.reuse, R3, R0 ;  /* 0x000000031b007223 */ /* 0x040fe20000000000 */
[C---:B------:R-:W-:Y:S01]  /*64a0*/  FMUL R3, R24.reuse, R6 ;  /* 0x0000000618037220 */ /* 0x040fe20000400000 */
[C---:B------:R-:W-:Y:S01]  /*64b0*/  FFMA R2, R27.reuse, R4, R2 ;  /* 0x000000041b027223 */ /* 0x040fe20000000002 */
[C---:B------:R-:W-:Y:S01]  /*64c0*/  FMUL R4, R24.reuse, R8 ;  /* 0x0000000818047220 */ /* 0x040fe20000400000 */
[C---:B------:R-:W-:Y:S01]  /*64d0*/  FMUL R8, R24.reuse, R12 ;  /* 0x0000000c18087220 */ /* 0x040fe20000400000 */
[C---:B------:R-:W-:Y:S01]  /*64e0*/  FFMA R3, R27.reuse, R20, R3 ;  /* 0x000000141b037223 */ /* 0x040fe20000000003 */
[----:B------:R-:W-:Y:S01]  /*64f0*/  FMUL R12, R24, R16 ;  /* 0x00000010180c7220 */ /* 0x000fe20000400000 */
[--C-:B------:R-:W-:Y:S01]  /*6500*/  HADD2.F32 R16, -RZ, R30.reuse.H0_H0 ;  /* 0x2000001eff107230 */ /* 0x100fe20000004100 */
[----:B------:R-:W-:Y:S01]  /*6510*/  F2FP.F16.F32.PACK_AB R32, R2, R0 ;  /* 0x000000000220723e */ /* 0x000fe200000000ff */
[----:B------:R-:W-:Y:S02]  /*6520*/  HADD2.F32 R0, -RZ, R30.H1_H1 ;  /* 0x3000001eff007230 */ /* 0x000fe40000004100 */
[C---:B------:R-:W-:Y:S01]  /*6530*/  FFMA R7, R27.reuse, R21, R7 ;  /* 0x000000151b077223 */ /* 0x040fe20000000007 */
[C---:B------:R-:W-:Y:S01]  /*6540*/  FMUL R5, R24.reuse, R9 ;  /* 0x0000000918057220 */ /* 0x040fe20000400000 */
[--C-:B------:R-:W-:Y:S02]  /*6550*/  HADD2.F32 R2, -RZ, R31.reuse.H0_H0 ;  /* 0x2000001fff027230 */ /* 0x100fe40000004100 */
[C---:B------:R-:W-:Y:S01]  /*6560*/  FFMA R4, R27.reuse, R16, R4 ;  /* 0x000000101b047223 */ /* 0x040fe20000000004 */
[C---:B------:R-:W-:Y:S01]  /*6570*/  FMUL R6, R24.reuse, R10 ;  /* 0x0000000a18067220 */ /* 0x040fe20000400000 */
[C---:B------:R-:W-:Y:S01]  /*6580*/  FFMA R5, R27.reuse, R0, R5 ;  /* 0x000000001b057223 */ /* 0x040fe20000000005 */
[----:B------:R-:W-:Y:S02]  /*6590*/  HADD2.F32 R16, -RZ, R31.H1_H1 ;  /* 0x3000001fff107230 */ /* 0x000fe40000004100 */
[C---:B------:R-:W-:Y:S01]  /*65a0*/  FMUL R11, R24.reuse, R11 ;  /* 0x0000000b180b7220 */ /* 0x040fe20000400000 */
[----:B------:R-:W-:Y:S01]  /*65b0*/  FFMA R6, R27, R2, R6 ;  /* 0x000000021b067223 */ /* 0x000fe20000000006 */
[--C-:B------:R-:W-:Y:S01]  /*65c0*/  HADD2.F32 R0, -RZ, R36.reuse.H0_H0 ;  /* 0x20000024ff007230 */ /* 0x100fe20000004100 */
[----:B------:R-:W-:Y:S01]  /*65d0*/  F2FP.F16.F32.PACK_AB R33, R7, R3 ;  /* 0x000000030721723e */ /* 0x000fe200000000ff */
[----:B------:R-:W-:Y:S02]  /*65e0*/  HADD2.F32 R2, -RZ, R36.H1_H1 ;  /* 0x30000024ff027230 */ /* 0x000fe40000004100 */
[C---:B------:R-:W-:Y:S01]  /*65f0*/  FMUL R9, R24.reuse, R13 ;  /* 0x0000000d18097220 */ /* 0x040fe20000400000 */
[--C-:B------:R-:W-:Y:S02]  /*6600*/  HADD2.F32 R3, -RZ, R37.reuse.H0_H0 ;  /* 0x20000025ff037230 */ /* 0x100fe40000004100 */
[C---:B------:R-:W-:Y:S01]  /*6610*/  FMUL R10, R24.reuse, R14 ;  /* 0x0000000e180a7220 */ /* 0x040fe20000400000 */
[C---:B------:R-:W-:Y:S01]  /*6620*/  FFMA R11, R27.reuse, R16, R11 ;  /* 0x000000101b0b7223 */ /* 0x040fe2000000000b */
[C---:B------:R-:W-:Y:S01]  /*6630*/  FFMA R8, R27.reuse, R0, R8 ;  /* 0x000000001b087223 */ /* 0x040fe20000000008 */
[C---:B------:R-:W-:Y:S01]  /*6640*/  FFMA R9, R27.reuse, R2, R9 ;  /* 0x000000021b097223 */ /* 0x040fe20000000009 */
[----:B------:R-:W-:Y:S02]  /*6650*/  HADD2.F32 R0, -RZ, R37.H1_H1 ;  /* 0x30000025ff007230 */ /* 0x000fe40000004100 */
[----:B------:R-:W-:Y:S01]  /*6660*/  FFMA R10, R27, R3, R10 ;  /* 0x000000031b0a7223 */ /* 0x000fe2000000000a */
[C---:B------:R-:W-:Y:S01]  /*6670*/  FMUL R15, R24.reuse, R15 ;  /* 0x0000000f180f7220 */ /* 0x040fe20000400000 */
[--C-:B------:R-:W-:Y:S01]  /*6680*/  HADD2.F32 R2, -RZ, R38.reuse.H0_H0 ;  /* 0x20000026ff027230 */ /* 0x100fe20000004100 */
[----:B------:R-:W-:Y:S01]  /*6690*/  F2FP.F16.F32.PACK_AB R34, R5, R4 ;  /* 0x000000040522723e */ /* 0x000fe200000000ff */
[----:B------:R-:W-:Y:S02]  /*66a0*/  HADD2.F32 R3, -RZ, R38.H1_H1 ;  /* 0x30000026ff037230 */ /* 0x000fe40000004100 */
[C---:B------:R-:W-:Y:S01]  /*66b0*/  FMUL R13, R24.reuse, R17 ;  /* 0x00000011180d7220 */ /* 0x040fe20000400000 */
[--C-:B------:R-:W-:Y:S02]  /*66c0*/  HADD2.F32 R4, -RZ, R39.reuse.H0_H0 ;  /* 0x20000027ff047230 */ /* 0x100fe40000004100 */
[C---:B------:R-:W-:Y:S01]  /*66d0*/  FMUL R14, R24.reuse, R18 ;  /* 0x00000012180e7220 */ /* 0x040fe20000400000 */
[----:B------:R-:W-:Y:S02]  /*66e0*/  HADD2.F32 R5, -RZ, R39.H1_H1 ;  /* 0x30000027ff057230 */ /* 0x000fe40000004100 */
[C---:B------:R-:W-:Y:S01]  /*66f0*/  FFMA R15, R27.reuse, R0, R15 ;  /* 0x000000001b0f7223 */ /* 0x040fe2000000000f */
[----:B------:R-:W-:Y:S01]  /*6700*/  FMUL R19, R24, R19 ;  /* 0x0000001318137220 */ /* 0x000fe20000400000 */
[C---:B------:R-:W-:Y:S01]  /*6710*/  FFMA R12, R27.reuse, R2, R12 ;  /* 0x000000021b0c7223 */ /* 0x040fe2000000000c */
[C---:B------:R-:W-:Y:S01]  /*6720*/  FFMA R13, R27.reuse, R3, R13 ;  /* 0x000000031b0d7223 */ /* 0x040fe2000000000d */
[C---:B------:R-:W-:Y:S01]  /*6730*/  FFMA R14, R27.reuse, R4, R14 ;  /* 0x000000041b0e7223 */ /* 0x040fe2000000000e */
[----:B------:R-:W-:Y:S01]  /*6740*/  FFMA R19, R27, R5, R19 ;  /* 0x000000051b137223 */ /* 0x000fe20000000013 */
[----:B------:R-:W-:Y:S02]  /*6750*/  F2FP.F16.F32.PACK_AB R35, R11, R6 ;  /* 0x000000060b23723e */ /* 0x000fe400000000ff */
[----:B------:R-:W-:Y:S02]  /*6760*/  F2FP.F16.F32.PACK_AB R8, R9, R8 ;  /* 0x000000080908723e */ /* 0x000fe400000000ff */
[----:B------:R-:W-:Y:S01]  /*6770*/  F2FP.F16.F32.PACK_AB R9, R15, R10 ;  /* 0x0000000a0f09723e */ /* 0x000fe200000000ff */
[----:B------:R1:W-:Y:S01]  /*6780*/  STSM.16.M88.4 [R60+0x200], R32 ;  /* 0x000200203c007844 */ /* 0x0003e20000000200 */
[----:B------:R-:W-:Y:S02]  /*6790*/  F2FP.F16.F32.PACK_AB R10, R13, R12 ;  /* 0x0000000c0d0a723e */ /* 0x000fe400000000ff */
[----:B------:R-:W-:Y:S05]  /*67a0*/  F2FP.F16.F32.PACK_AB R11, R19, R14 ;  /* 0x0000000e130b723e */ /* 0x000fea00000000ff */
[----:B------:R1:W-:Y:S01]  /*67b0*/  STSM.16.M88.4 [R59+0x200], R8 ;  /* 0x000200083b007844 */ /* 0x0003e20000000200 */
[----:B------:R-:W-:Y:S01]  /*67c0*/  @!PT LDS RZ, [RZ] ;  /* 0x00000000fffff984 */ /* 0x000fe20000000800 */
[----:B------:R-:W-:Y:S01]  /*67d0*/  @!PT LDS RZ, [RZ] ;  /* 0x00000000fffff984 */ /* 0x000fe20000000800 */
[----:B------:R-:W-:Y:S01]  /*67e0*/  @!PT LDS RZ, [RZ] ;  /* 0x00000000fffff984 */ /* 0x000fe20000000800 */
[----:B------:R-:W-:Y:S01]  /*67f0*/  @!PT LDS RZ, [RZ] ;  /* 0x00000000fffff984 */ /* 0x000fe20000000800 */
[----:B------:R3:W-:Y:S07]  /*6800*/  MEMBAR.ALL.CTA ;  /* 0x0000000000007992 */ /* 0x0007ee0000008000 */
[----:B---3--:R-:W3:Y:S02]  /*6810*/  FENCE.VIEW.ASYNC.S ;  /* 0x00000000000073c6 */ /* 0x008ee40000000000 */
[----:B---3--:R-:W-:Y:S06]  /*6820*/  BAR.SYNC.DEFER_BLOCKING 0x1, 0x80 ;  /* 0x0042000000007b1d */ /* 0x008fec0000010000 */
[----:B------:R-:W-:Y:S05]  /*6830*/  @P0 BRA `(.L_x_105) ;  /* 0x0000000000280947 */ /* 0x000fea0003800000 */
[----:B------:R-:W3:Y:S01]  /*6840*/  LDCU.64 UR6, c[0x0][0x348] ;  /* 0x00006900ff0677ac */ /* 0x000ee20008000a00 */
[----:B------:R-:W-:Y:S01]  /*6850*/  UIADD3 UR4, UPT, UPT, UR44, 0x200, URZ ;  /* 0x000002002c047890 */ /* 0x000fe2000fffe0ff */
[----:B------:R-:W-:Y:S05]  /*6860*/  UMOV UR51, UR36 ;  /* 0x0000002400337c82 */ /* 0x000fea0008000000 */
[----:B------:R-:W-:Y:S04]  /*6870*/  MOV R50, UR4 ;  /* 0x0000000400327c02 */ /* 0x000fe80008000f00 */
[----:B------:R-:W-:Y:S01]  /*6880*/  R2UR UR48, R50 ;  /* 0x00000000323072ca */ /* 0x000fe200000e0000 */
[----:B---3--:R-:W-:Y:S04]  /*6890*/  UIADD3 UR4, UP0, UPT, UR6, 0x680, URZ ;  /* 0x0000068006047890 */ /* 0x008fe8000ff1e0ff */
[----:B------:R-:W-:Y:S09]  /*68a0*/  UIADD3.X UR5, UPT, UPT, URZ, UR7, URZ, UP0, !UPT ;  /* 0x00000007ff057290 */ /* 0x000ff200087fe4ff */
[----:B------:R3:W-:Y:S01]  /*68b0*/  UTMASTG.3D [UR48], [UR4] ;  /* 0x00000030040073b5 */ /* 0x0007e20008010000 */
[----:B------:R0:W-:Y:S01]  /*68c0*/  UTMACMDFLUSH ;  /* 0x00000000000079b7 */ /* 0x0001e20000000000 */
[----:B---3--:R-:W-:Y:S04]  /*68d0*/  DEPBAR.LE SB0, 0x1 ;  /* 0x000080400000791a */ /* 0x008fe80000000000 */
.L_x_105:
[----:B------:R-:W-:Y:S05]  /*68e0*/  BSYNC.RECONVERGENT B0 ;  /* 0x0000000000007941 */ /* 0x000fea0003800200 */
.L_x_104:
[----:B------:R-:W-:Y:S01]  /*68f0*/  BAR.SYNC.DEFER_BLOCKING 0x1, 0x80 ;  /* 0x0042000000007b1d */ /* 0x000fe20000010000 */
[----:B------:R-:W-:Y:S01]  /*6900*/  ISETP.NE.AND P1, PT, R58, RZ, PT ;  /* 0x000000ff3a00720c */ /* 0x000fe20003f25270 */
[----:B------:R-:W-:Y:S01]  /*6910*/  UISETP.NE.AND UP0, UPT, UR47, URZ, UPT ;  /* 0x000000ff2f00728c */ /* 0x000fe2000bf05270 */
[----:B------:R-:W-:Y:S11]  /*6920*/  LEA R4, R61, UR44, 0x3 ;  /* 0x0000002c3d047c11 */ /* 0x000ff6000f8e18ff */
[----:B------:R-:W-:Y:S01]  /*6930*/  @P1 SHF.L.U32 R3, R55, 0x1f, RZ ;  /* 0x0000001f37031819 */ /* 0x000fe200000006ff */
[----:B------:R-:W-:Y:S06]  /*6940*/  BRA.U !UP0, `(.L_x_106) ;  /* 0x0000000108247547 */ /* 0x000fec000b800000 */
[----:B------:R-:W3:Y:S01]  /*6950*/  S2R R0, SR_CgaCtaId ;  /* 0x0000000000007919 */ /* 0x000ee20000008800 */
[----:B------:R-:W-:Y:S01]  /*6960*/  IMAD.U32 R2, RZ, RZ, UR46 ;  /* 0x0000002eff027e24 */ /* 0x000fe2000f8e00ff */
[----:B------:R-:W-:Y:S04]  /*6970*/  UIADD3 UR4, UPT, UPT, UR46, 0x1, URZ ;  /* 0x000000012e047890 */ /* 0x000fe8000fffe0ff */
[----:B------:R-:W-:Y:S01]  /*6980*/  @P1 LEA R2, R2, UR44, 0x3 ;  /* 0x0000002c02021c11 */ /* 0x000fe2000f8e18ff */
[----:B------:R-:W-:Y:S04]  /*6990*/  UISETP.NE.AND UP0, UPT, UR4, 0x4, UPT ;  /* 0x000000040400788c */ /* 0x000fe8000bf05270 */
[----:B------:R-:W-:Y:S01]  /*69a0*/  @P1 VIADD R2, R2, 0x50 ;  /* 0x0000005002021836 */ /* 0x000fe20000000000 */
[----:B------:R-:W-:Y:S04]  /*69b0*/  USEL UR46, UR4, URZ, UP0 ;  /* 0x000000ff042e7287 */ /* 0x000fe80008000000 */
[----:B---3--:R-:W-:Y:S04]  /*69c0*/  @P1 PRMT R0, R0, 0x654, R2 ;  /* 0x0000065400001816 */ /* 0x008fe80000000002 */
[----:B------:R3:W-:Y:S04]  /*69d0*/  @P1 SYNCS.ARRIVE.TRANS64.RED.A1T0 RZ, [R0+URZ], RZ ;  /* 0x000000ff00ff19a7 */ /* 0x0007e800081004ff */
.L_x_106:
[----:B------:R-:W4:Y:S01]  /*69e0*/  @P1 SYNCS.PHASECHK.TRANS64.TRYWAIT P0, [R4+URZ+0x30], R3 ;  /* 0x00003003040015a7 */ /* 0x000f2200080011ff */
[----:B------:R-:W-:Y:S01]  /*69f0*/  BSSY B1, `(.L_x_107) ;  /* 0x0000013000017945 */ /* 0x000fe20003800000 */
[----:B----4-:R-:W-:Y:S03]  /*6a00*/  @P1 SEL R63, RZ, 0x1, !P0 ;  /* 0x00000001ff3f1807 */ /* 0x010fe60004000000 */
[----:B------:R-:W-:Y:S05]  /*6a10*/  @!P1 BRA `(.L_x_108) ;  /* 0x0000000000409947 */ /* 0x000fea0003800000 */
[----:B------:R-:W-:Y:S01]  /*6a20*/  ISETP.NE.AND P1, PT, R64, RZ, PT ;  /* 0x000000ff4000720c */ /* 0x000fe20003f25270 */
[----:B------:R-:W-:Y:S01]  /*6a30*/  BSSY B0, `(.L_x_109) ;  /* 0x0000009000007945 */ /* 0x000fe20003800000 */
[----:B------:R-:W-:Y:S11]  /*6a40*/  ISETP.NE.AND P0, PT, R63, RZ, PT ;  /* 0x000000ff3f00720c */ /* 0x000ff60003f05270 */
[----:B------:R-:W-:Y:S05]  /*6a50*/  @P1 IMAD R3, R61, 0x1000, R62 ;  /* 0x000010003d031824 */ /* 0x000fea00078e023e */
[----:B------:R-:W-:Y:S05]  /*6a60*/  @P1 IADD3 R2, PT, PT, R3, UR44, RZ ;  /* 0x0000002c03021c10 */ /* 0x000fea000fffe0ff */
[----:B------:R-:W-:Y:S01]  /*6a70*/  @P1 IMAD.IADD R2, R56, 0x1, R2 ;  /* 0x0000000138021824 */ /* 0x000fe200078e0202 */
[----:B------:R-:W-:Y:S06]  /*6a80*/  @P0 BRA `(.L_x_110) ;  /* 0x00000000000c0947 */ /* 0x000fec0003800000 */
[----:B---3--:R-:W-:Y:S04]  /*6a90*/  SHF.L.U32 R0, R55, 0x1f, RZ ;  /* 0x0000001f37007819 */ /* 0x008fe800000006ff */
[----:B------:R-:W3:Y:S02]  /*6aa0*/  SYNCS.PHASECHK.TRANS64.TRYWAIT P0, [R4+URZ+0x30], R0 ;  /* 0x00003000040075a7 */ /* 0x000ee400080011ff */
[----:B---3--:R-:W-:Y:S05]  /*6ab0*/  @!P0 BRA `(.L_x_111) ;  /* 0x0000002400908947 */ /* 0x008fea0003800000 */
.L_x_110:
[----:B------:R-:W-:Y:S05]  /*6ac0*/  BSYNC B0 ;  /* 0x0000000000007941 */ /* 0x000fea0003800000 */
.L_x_109:
[----:B------:R-:W-:Y:S02]  /*6ad0*/  ISETP.NE.AND P0, PT, R64, RZ, PT ;  /* 0x000000ff4000720c */ /* 0x000fe40003f05270 */
[----:B------:R-:W-:Y:S11]  /*6ae0*/  IADD3 R61, PT, PT, R61, 0x1, RZ ;  /* 0x000000013d3d7810 */ /* 0x000ff60007ffe0ff */
[----:B------:R-:W-:Y:S05]  /*6af0*/  @P0 WARPSYNC.ALL ;  /* 0x0000000000000948 */ /* 0x000fea0003800000 */
[----:B------:R4:W1:Y:S04]  /*6b00*/  @P0 LDSM.16.M88.4 R28, [R3+UR44+0x200] ;  /* 0x0002002c031c083b */ /* 0x0008680008000200 */
[----:B------:R4:W1:Y:S02]  /*6b10*/  @P0 LDSM.16.M88.4 R36, [R2+0x200] ;  /* 0x000200000224083b */ /* 0x0008640000000200 */
.L_x_108:
[----:B------:R-:W-:Y:S05]  /*6b20*/  BSYNC B1 ;  /* 0x0000000000017941 */ /* 0x000fea0003800000 */
.L_x_107:
[----:B---3--:R-:W-:Y:S05]  /*6b30*/  VIADD R0, R25, 0x20 ;  /* 0x0000002019007836 */ /* 0x008fea0000000000 */
[----:B------:R-:W-:Y:S04]  /*6b40*/  SHF.R.U32.HI R0, RZ, 0x15, R0 ;  /* 0x00000015ff007819 */ /* 0x000fe80000011600 */
[----:B------:R-:W-:Y:S11]  /*6b50*/  LOP3.LUT P0, RZ, R0, 0x3, R46, 0x48, !PT ;  /* 0x0000000300ff7812 */ /* 0x000ff6000780482e */
[----:B------:R-:W-:Y:S02]  /*6b60*/  @!UPT UIADD3 URZ, UPT, UPT, URZ, URZ, URZ ;  /* 0x000000fffffff290 */ /* 0x000fe4000fffe0ff */
[----:B------:R-:W-:Y:S05]  /*6b70*/  @!P0 BRA `(.L_x_112) ;  /* 0x0000000000408947 */ /* 0x000fea0003800000 */
[----:B------:R-:W3:Y:S01]  /*6b80*/  LDCU.64 UR8, c[0x4][0x70] ;  /* 0x01000e00ff0877ac */ /* 0x000ee20008000a00 */
[----:B----4-:R-:W-:Y:S01]  /*6b90*/  MOV R3, 0x0 ;  /* 0x0000000000037802 */ /* 0x010fe20000000f00 */
[----:B------:R-:W-:Y:S02]  /*6ba0*/  HFMA2 R12, -RZ, RZ, 0, 5.9604644775390625e-08 ;  /* 0x00000001ff0c7431 */ /* 0x000fe400000001ff */
[----:B-1----:R-:W-:Y:S02]  /*6bb0*/  IMAD.MOV.U32 R8, RZ, RZ, 0x192 ;  /* 0x00000192ff087424 */ /* 0x002fe400078e00ff */
[----:B------:R-:W-:Y:S01]  /*6bc0*/  IMAD.MOV.U32 R13, RZ, RZ, RZ ;  /* 0x000000ffff0d7224 */ /* 0x000fe200078e00ff */
[----:B------:R-:W1:Y:S01]  /*6bd0*/  LDCU.64 UR6, c[0x4][0x78] ;  /* 0x01000f00ff0677ac */ /* 0x000e620008000a00 */
[----:B------:R-:W4:Y:S01]  /*6be0*/  LDC.64 R2, c[0x4][R3] ;  /* 0x0100000003027b82 */ /* 0x000f220000000a00 */
[----:B------:R-:W5:Y:S01]  /*6bf0*/  LDCU.64 UR4, c[0x4][0x10] ;  /* 0x01000200ff0477ac */ /* 0x000f620008000a00 */
[----:B---3--:R-:W-:Y:S01]  /*6c00*/  MOV R5, UR9 ;  /* 0x0000000900057c02 */ /* 0x008fe20008000f00 */
[----:B------:R-:W-:Y:S01]  /*6c10*/  IMAD.U32 R4, RZ, RZ, UR8 ;  /* 0x00000008ff047e24 */ /* 0x000fe2000f8e00ff */
[----:B-1----:R-:W-:Y:S01]  /*6c20*/  MOV R7, UR7 ;  /* 0x0000000700077c02 */ /* 0x002fe20008000f00 */
[----:B------:R-:W-:Y:S01]  /*6c30*/  IMAD.U32 R6, RZ, RZ, UR6 ;  /* 0x00000006ff067e24 */ /* 0x000fe2000f8e00ff */
[----:B-----5:R-:W-:Y:S01]  /*6c40*/  MOV R11, UR5 ;  /* 0x00000005000b7c02 */ /* 0x020fe20008000f00 */
[----:B------:R-:W-:Y:S02]  /*6c50*/  IMAD.U32 R10, RZ, RZ, UR4 ;  /* 0x00000004ff0a7e24 */ /* 0x000fe4000f8e00ff */
[----:B------:R-:W-:Y:S07]  /*6c60*/  LEPC R20, `(.L_x_112) ;  /* 0x000000001014794e */ /* 0x000fee0000000000 */
[----:B--2-4-:R-:W-:Y:S05]  /*6c70*/  CALL.ABS.NOINC R2 ;  /* 0x0000000002007343 */ /* 0x014fea0003c00000 */
.L_x_112:
[----:B------:R-:W-:Y:S01]  /*6c80*/  ISETP.NE.AND P6, PT, R58, RZ, PT ;  /* 0x000000ff3a00720c */ /* 0x000fe20003fc5270 */
[----:B------:R-:W-:Y:S05]  /*6c90*/  WARPSYNC.ALL ;  /* 0x0000000000007948 */ /* 0x000fea0003800000 */
[----:B------:R-:W-:Y:S01]  /*6ca0*/  R2UR UR4, R25 ;  /* 0x00000000190472ca */ /* 0x000fe200000e0000 */
[--C-:B-1--4-:R-:W-:Y:S01]  /*6cb0*/  HADD2.F32 R3, -RZ, R28.reuse.H0_H0 ;  /* 0x2000001cff037230 */ /* 0x112fe20000004100 */
[----:B------:R-:W1:Y:S01]  /*6cc0*/  S2R R65, SR_CgaCtaId ;  /* 0x0000000000417919 */ /* 0x000e620000008800 */
[--C-:B------:R-:W-:Y:S01]  /*6cd0*/  HADD2.F32 R20, -RZ, R29.reuse.H0_H0 ;  /* 0x2000001dff147230 */ /* 0x100fe20000004100 */
[----:B------:R-:W-:Y:S01]  /*6ce0*/  ISETP.NE.AND P0, PT, R57, RZ, PT ;  /* 0x000000ff3900720c */ /* 0x000fe20003f05270 */
[----:B------:R-:W-:Y:S01]  /*6cf0*/  HADD2.F32 R21, -RZ, R29.H1_H1 ;  /* 0x3000001dff157230 */ /* 0x000fe20000004100 */
[----:B------:R-:W-:Y:S07]  /*6d00*/  BSSY.RECONVERGENT B0, `(.L_x_113) ;  /* 0x0000051000007945 */ /* 0x000fee0003800200 */
[----:B------:R-:W3:Y:S02]  /*6d10*/  LDTM.16dp256bit.x4 R4, tmem[UR4+0x20] ;  /* 0x00002004000479ee */ /* 0x000ee40008120000 */
[C---:B---3--:R-:W-:Y:S01]  /*6d20*/  FMUL R0, R24.reuse, R4 ;  /* 0x0000000418007220 */ /* 0x048fe20000400000 */
[----:B------:R-:W-:Y:S02]  /*6d30*/  HADD2.F32 R4, -RZ, R28.H1_H1 ;  /* 0x3000001cff047230 */ /* 0x000fe40000004100 */
[C---:B------:R-:W-:Y:S01]  /*6d40*/  FMUL R2, R24.reuse, R5 ;  /* 0x0000000518027220 */ /* 0x040fe20000400000 */
[C---:B------:R-:W-:Y:S01]  /*6d50*/  FMUL R7, R24.reuse, R7 ;  /* 0x0000000718077220 */ /* 0x040fe20000400000 */
[C---:B------:R-:W-:Y:S01]  /*6d60*/  FFMA R0, R27.reuse, R3, R0 ;  /* 0x000000031b007223 */ /* 0x040fe20000000000 */
[C---:B------:R-:W-:Y:S01]  /*6d70*/  FMUL R3, R24.reuse, R6 ;  /* 0x0000000618037220 */ /* 0x040fe20000400000 */
[C---:B------:R-:W-:Y:S01]  /*6d80*/  FFMA R2, R27.reuse, R4, R2 ;  /* 0x000000041b027223 */ /* 0x040fe20000000002 */
[C---:B------:R-:W-:Y:S01]  /*6d90*/  FMUL R4, R24.reuse, R8 ;  /* 0x0000000818047220 */ /* 0x040fe20000400000 */
[----:B------:R-:W-:Y:S01]  /*6da0*/  FMUL R8, R24, R12 ;  /* 0x0000000c18087220 */ /* 0x000fe20000400000 */
[C---:B------:R-:W-:Y:S01]  /*6db0*/  FFMA R3, R27.reuse, R20, R3 ;  /* 0x000000141b037223 */ /* 0x040fe20000000003 */
[----:B------:R-:W-:Y:S01]  /*6dc0*/  FFMA R7, R27, R21, R7 ;  /* 0x000000151b077223 */ /* 0x000fe20000000007 */
[----:B------:R-:W-:Y:S01]  /*6dd0*/  F2FP.F16.F32.PACK_AB R32, R2, R0 ;  /* 0x000000000220723e */ /* 0x000fe200000000ff */
[C---:B------:R-:W-:Y:S01]  /*6de0*/  FMUL R12, R24.reuse, R16 ;  /* 0x00000010180c7220 */ /* 0x040fe20000400000 */
[--C-:B------:R-:W-:Y:S02]  /*6df0*/  HADD2.F32 R16, -RZ, R30.reuse.H0_H0 ;  /* 0x2000001eff107230 */ /* 0x100fe40000004100 */
[C---:B------:R-:W-:Y:S01]  /*6e00*/  FMUL R5, R24.reuse, R9 ;  /* 0x0000000918057220 */ /* 0x040fe20000400000 */
[----:B------:R-:W-:Y:S01]  /*6e10*/  F2FP.F16.F32.PACK_AB R33, R7, R3 ;  /* 0x000000030721723e */ /* 0x000fe200000000ff */
[----:B------:R-:W-:Y:S02]  /*6e20*/  HADD2.F32 R0, -RZ, R30.H1_H1 ;  /* 0x3000001eff007230 */ /* 0x000fe40000004100 */
[C---:B------:R-:W-:Y:S01]  /*6e30*/  FMUL R6, R24.reuse, R10 ;  /* 0x0000000a18067220 */ /* 0x040fe20000400000 */
[--C-:B------:R-:W-:Y:S02]  /*6e40*/  HADD2.F32 R2, -RZ, R31.reuse.H0_H0 ;  /* 0x2000001fff027230 */ /* 0x100fe40000004100 */
[C---:B------:R-:W-:Y:S01]  /*6e50*/  FMUL R11, R24.reuse, R11 ;  /* 0x0000000b180b7220 */ /* 0x040fe20000400000 */
[----:B------:R-:W-:Y:S02]  /*6e60*/  HADD2.F32 R3, -RZ, R31.H1_H1 ;  /* 0x3000001fff037230 */ /* 0x000fe40000004100 */
[C---:B------:R-:W-:Y:S01]  /*6e70*/  FFMA R4, R27.reuse, R16, R4 ;  /* 0x000000101b047223 */ /* 0x040fe20000000004 */
[C---:B------:R-:W-:Y:S01]  /*6e80*/  FFMA R5, R27.reuse, R0, R5 ;  /* 0x000000001b057223 */ /* 0x040fe20000000005 */
[C---:B------:R-:W-:Y:S01]  /*6e90*/  FFMA R6, R27.reuse, R2, R6 ;  /* 0x000000021b067223 */ /* 0x040fe20000000006 */
[--C-:B------:R-:W-:Y:S02]  /*6ea0*/  HADD2.F32 R0, -RZ, R36.reuse.H0_H0 ;  /* 0x20000024ff007230 */ /* 0x100fe40000004100 */
[----:B------:R-:W-:Y:S01]  /*6eb0*/  FFMA R11, R27, R3, R11 ;  /* 0x000000031b0b7223 */ /* 0x000fe2000000000b */
[----:B------:R-:W-:Y:S01]  /*6ec0*/  HADD2.F32 R2, -RZ, R36.H1_H1 ;  /* 0x30000024ff027230 */ /* 0x000fe20000004100 */
[----:B------:R-:W-:Y:S01]  /*6ed0*/  F2FP.F16.F32.PACK_AB R34, R5, R4 ;  /* 0x000000040522723e */ /* 0x000fe200000000ff */
[C---:B------:R-:W-:Y:S01]  /*6ee0*/  FMUL R9, R24.reuse, R13 ;  /* 0x0000000d18097220 */ /* 0x040fe20000400000 */
[--C-:B------:R-:W-:Y:S01]  /*6ef0*/  HADD2.F32 R3, -RZ, R37.reuse.H0_H0 ;  /* 0x20000025ff037230 */ /* 0x100fe20000004100 */
[----:B------:R-:W-:Y:S01]  /*6f00*/  F2FP.F16.F32.PACK_AB R35, R11, R6 ;  /* 0x000000060b23723e */ /* 0x000fe200000000ff */
[C---:B------:R-:W-:Y:S01]  /*6f10*/  FMUL R10, R24.reuse, R14 ;  /* 0x0000000e180a7220 */ /* 0x040fe20000400000 */
[C---:B------:R-:W-:Y:S01]  /*6f20*/  FFMA R8, R27.reuse, R0, R8 ;  /* 0x000000001b087223 */ /* 0x040fe20000000008 */
[C---:B------:R-:W-:Y:S01]  /*6f30*/  FFMA R9, R27.reuse, R2, R9 ;  /* 0x000000021b097223 */ /* 0x040fe20000000009 */
[----:B------:R-:W-:Y:S01]  /*6f40*/  HADD2.F32 R0, -RZ, R37.H1_H1 ;  /* 0x30000025ff007230 */ /* 0x000fe20000004100 */
[----:B------:R3:W-:Y:S01]  /*6f50*/  STSM.16.M88.4 [R60+0x1200], R32 ;  /* 0x001200203c007844 */ /* 0x0007e20000000200 */
[----:B------:R-:W-:Y:S01]  /*6f60*/  FFMA R10, R27, R3, R10 ;  /* 0x000000031b0a7223 */ /* 0x000fe2000000000a */
[C---:B------:R-:W-:Y:S01]  /*6f70*/  FMUL R15, R24.reuse, R15 ;  /* 0x0000000f180f7220 */ /* 0x040fe20000400000 */
[----:B------:R-:W-:Y:S01]  /*6f80*/  F2FP.F16.F32.PACK_AB R8, R9, R8 ;  /* 0x000000080908723e */ /* 0x000fe200000000ff */
[--C-:B------:R-:W-:Y:S02]  /*6f90*/  HADD2.F32 R2, -RZ, R38.reuse.H0_H0 ;  /* 0x20000026ff027230 */ /* 0x100fe40000004100 */
[C---:B------:R-:W-:Y:S01]  /*6fa0*/  FMUL R13, R24.reuse, R17 ;  /* 0x00000011180d7220 */ /* 0x040fe20000400000 */
[----:B------:R-:W-:Y:S02]  /*6fb0*/  HADD2.F32 R3, -RZ, R38.H1_H1 ;  /* 0x30000026ff037230 */ /* 0x000fe40000004100 */
[C---:B------:R-:W-:Y:S01]  /*6fc0*/  FMUL R14, R24.reuse, R18 ;  /* 0x00000012180e7220 */ /* 0x040fe20000400000 */
[--C-:B------:R-:W-:Y:S02]  /*6fd0*/  HADD2.F32 R4, -RZ, R39.reuse.H0_H0 ;  /* 0x20000027ff047230 */ /* 0x100fe40000004100 */
[C---:B------:R-:W-:Y:S01]  /*6fe0*/  FFMA R15, R27.reuse, R0, R15 ;  /* 0x000000001b0f7223 */ /* 0x040fe2000000000f */
[----:B------:R-:W-:Y:S01]  /*6ff0*/  MOV R0, UR46 ;  /* 0x0000002e00007c02 */ /* 0x000fe20008000f00 */
[----:B------:R-:W-:Y:S02]  /*7000*/  HADD2.F32 R5, -RZ, R39.H1_H1 ;  /* 0x30000027ff057230 */ /* 0x000fe40000004100 */
[----:B------:R-:W-:Y:S01]  /*7010*/  FMUL R19, R24, R19 ;  /* 0x0000001318137220 */ /* 0x000fe20000400000 */
[C---:B------:R-:W-:Y:S01]  /*7020*/  FFMA R12, R27.reuse, R2, R12 ;  /* 0x000000021b0c7223 */ /* 0x040fe2000000000c */
[C---:B------:R-:W-:Y:S01]  /*7030*/  FFMA R13, R27.reuse, R3, R13 ;  /* 0x000000031b0d7223 */ /* 0x040fe2000000000d */
[C---:B------:R-:W-:Y:S01]  /*7040*/  FFMA R14, R27.reuse, R4, R14 ;  /* 0x000000041b0e7223 */ /* 0x040fe2000000000e */
[----:B------:R-:W-:Y:S01]  /*7050*/  FFMA R19, R27, R5, R19 ;  /* 0x000000051b137223 */ /* 0x000fe20000000013 */
[----:B------:R-:W-:Y:S02]  /*7060*/  F2FP.F16.F32.PACK_AB R9, R15, R10 ;  /* 0x0000000a0f09723e */ /* 0x000fe400000000ff */
[----:B------:R-:W-:Y:S02]  /*7070*/  F2FP.F16.F32.PACK_AB R10, R13, R12 ;  /* 0x0000000c0d0a723e */ /* 0x000fe400000000ff */
[----:B------:R-:W-:Y:S02]  /*7080*/  F2FP.F16.F32.PACK_AB R11, R19, R14 ;  /* 0x0000000e130b723e */ /* 0x000fe400000000ff */
[----:B------:R-:W-:Y:S02]  /*7090*/  @P6 LEA R0, R0, UR44, 0x3 ;  /* 0x0000002c00006c11 */ /* 0x000fe4000f8e18ff */
[----:B------:R-:W-:Y:S01]  /*70a0*/  LEA R2, R61, UR44, 0x3 ;  /* 0x0000002c3d027c11 */ /* 0x000fe2000f8e18ff */
[----:B------:R3:W-:Y:S01]  /*70b0*/  STSM.16.M88.4 [R59+0x1200], R8 ;  /* 0x001200083b007844 */ /* 0x0007e20000000200 */
[----:B------:R-:W-:Y:S02]  /*70c0*/  @P6 IADD3 R0, PT, PT, R0, 0x50, RZ ;  /* 0x0000005000006810 */ /* 0x000fe40007ffe0ff */
[----:B------:R-:W-:Y:S01]  /*70d0*/  @P6 SHF.L.U32 R3, R55, 0x1f, RZ ;  /* 0x0000001f37036819 */ /* 0x000fe200000006ff */
[----:B------:R-:W-:Y:S01]  /*70e0*/  @!PT LDS RZ, [RZ] ;  /* 0x00000000fffff984 */ /* 0x000fe20000000800 */
[----:B------:R-:W-:Y:S01]  /*70f0*/  @!PT LDS RZ, [RZ] ;  /* 0x00000000fffff984 */ /* 0x000fe20000000800 */
[----:B------:R-:W-:Y:S01]  /*7100*/  @!PT LDS RZ, [RZ] ;  /* 0x00000000fffff984 */ /* 0x000fe20000000800 */
[----:B------:R-:W-:Y:S01]  /*7110*/  @!PT LDS RZ, [RZ] ;  /* 0x00000000fffff984 */ /* 0x000fe20000000800 */
[----:B------:R4:W-:Y:S06]  /*7120*/  MEMBAR.ALL.CTA ;  /* 0x0000000000007992 */ /* 0x0009ec0000008000 */
[----:B----4-:R-:W4:Y:S01]  /*7130*/  FENCE.VIEW.ASYNC.S ;  /* 0x00000000000073c6 */ /* 0x010f220000000000 */
[----:B-1----:R-:W-:Y:S01]  /*7140*/  @P6 PRMT R0, R65, 0x654, R0 ;  /* 0x0000065441006816 */ /* 0x002fe20000000000 */
[----:B----4-:R-:W-:Y:S06]  /*7150*/  BAR.SYNC.DEFER_BLOCKING 0x1, 0x80 ;  /* 0x0042000000007b1d */ /* 0x010fec0000010000 */
[----:B------:R-:W-:Y:S05]  /*7160*/  @P0 BRA `(.L_x_114) ;  /* 0x0000000000280947 */ /* 0x000fea0003800000 */
[----:B------:R-:W1:Y:S01]  /*7170*/  LDCU.64 UR6, c[0x0][0x348] ;  /* 0x00006900ff0677ac */ /* 0x000e620008000a00 */
[----:B------:R-:W-:Y:S02]  /*7180*/  UIADD3 UR9, UPT, UPT, UR49, 0x20, URZ ;  /* 0x0000002031097890 */ /* 0x000fe4000fffe0ff */
[----:B------:R-:W-:Y:S01]  /*7190*/  UIADD3 UR8, UPT, UPT, UR44, 0x1200, URZ ;  /* 0x000012002c087890 */ /* 0x000fe2000fffe0ff */
[----:B------:R-:W-:Y:S01]  /*71a0*/  UMOV UR10, UR50 ;  /* 0x00000032000a7c82 */ /* 0x000fe20008000000 */
[----:B------:R-:W-:Y:S01]  /*71b0*/  UMOV UR11, UR36 ;  /* 0x00000024000b7c82 */ /* 0x000fe20008000000 */
[----:B-1----:R-:W-:Y:S04]  /*71c0*/  UIADD3 UR4, UP0, UPT, UR6, 0x680, URZ ;  /* 0x0000068006047890 */ /* 0x002fe8000ff1e0ff */
[----:B------:R-:W-:Y:S09]  /*71d0*/  UIADD3.X UR5, UPT, UPT, URZ, UR7, URZ, UP0, !UPT ;  /* 0x00000007ff057290 */ /* 0x000ff200087fe4ff */
[----:B------:R1:W-:Y:S01]  /*71e0*/  UTMASTG.3D [UR8], [UR4] ;  /* 0x00000008040073b5 */ /* 0x0003e20008010000 */
[----:B------:R0:W-:Y:S01]  /*71f0*/  UTMACMDFLUSH ;  /* 0x00000000000079b7 */ /* 0x0001e20000000000 */
[----:B-1----:R-:W-:Y:S04]  /*7200*/  DEPBAR.LE SB0, 0x1 ;  /* 0x000080400000791a */ /* 0x002fe80000000000 */
.L_x_114:
[----:B------:R-:W-:Y:S05]  /*7210*/  BSYNC.RECONVERGENT B0 ;  /* 0x0000000000007941 */ /* 0x000fea0003800200 */
.L_x_113:
[----:B------:R-:W-:Y:S01]  /*7220*/  BAR.SYNC.DEFER_BLOCKING 0x1, 0x80 ;  /* 0x0042000000007b1d */ /* 0x000fe20000010000 */
[----:B------:R-:W-:Y:S04]  /*7230*/  UIADD3 UR4, UPT, UPT, UR46, 0x1, URZ ;  /* 0x000000012e047890 */ /* 0x000fe8000fffe0ff */
[----:B------:R-:W-:Y:S04]  /*7240*/  UISETP.NE.AND UP0, UPT, UR4, 0x4, UPT ;  /* 0x000000040400788c */ /* 0x000fe8000bf05270 */
[----:B------:R-:W-:Y:S01]  /*7250*/  USEL UR45, UR4, URZ, UP0 ;  /* 0x000000ff042d7287 */ /* 0x000fe20008000000 */
[----:B------:R1:W-:Y:S01]  /*7260*/  @P6 SYNCS.ARRIVE.TRANS64.RED.A1T0 RZ, [R0+URZ], RZ ;  /* 0x000000ff00ff69a7 */ /* 0x0003e200081004ff */
[----:B------:R-:W-:Y:S01]  /*7270*/  BSSY B1, `(.L_x_115) ;  /* 0x0000014000017945 */ /* 0x000fe20003800000 */
[----:B------:R-:W4:Y:S02]  /*7280*/  @P6 SYNCS.PHASECHK.TRANS64.TRYWAIT P0, [R2+URZ+0x30], R3 ;  /* 0x00003003020065a7 */ /* 0x000f2400080011ff */
[----:B----4-:R-:W-:Y:S01]  /*7290*/  @P6 SEL R63, RZ, 0x1, !P0 ;  /* 0x00000001ff3f6807 */ /* 0x010fe20004000000 */
[----:B-1----:R-:W-:Y:S06]  /*72a0*/  @!P6 BRA `(.L_x_116) ;  /* 0x000000000040e947 */ /* 0x002fec0003800000 */
[----:B------:R-:W-:Y:S01]  /*72b0*/  ISETP.NE.AND P1, PT, R64, RZ, PT ;  /* 0x000000ff4000720c */ /* 0x000fe20003f25270 */
[----:B------:R-:W-:Y:S01]  /*72c0*/  BSSY B0, `(.L_x_117) ;  /* 0x0000009000007945 */ /* 0x000fe20003800000 */
[----:B------:R-:W-:Y:S11]  /*72d0*/  ISETP.NE.AND P0, PT, R63, RZ, PT ;  /* 0x000000ff3f00720c */ /* 0x000ff60003f05270 */
[----:B------:R-:W-:Y:S05]  /*72e0*/  @P1 IMAD R3, R61, 0x1000, R62 ;  /* 0x000010003d031824 */ /* 0x000fea00078e023e */
[----:B------:R-:W-:Y:S05]  /*72f0*/  @P1 IADD3 R0, PT, PT, R3, UR44, RZ ;  /* 0x0000002c03001c10 */ /* 0x000fea000fffe0ff */
[----:B------:R-:W-:Y:S01]  /*7300*/  @P1 IMAD.IADD R0, R56, 0x1, R0 ;  /* 0x0000000138001824 */ /* 0x000fe200078e0200 */
[----:B------:R-:W-:Y:S06]  /*7310*/  @P0 BRA `(.L_x_118) ;  /* 0x00000000000c0947 */ /* 0x000fec0003800000 */
[----:B------:R-:W-:Y:S04]  /*7320*/  SHF.L.U32 R4, R55, 0x1f, RZ ;  /* 0x0000001f37047819 */ /* 0x000fe800000006ff */
[----:B------:R-:W1:Y:S02]  /*7330*/  SYNCS.PHASECHK.TRANS64.TRYWAIT P0, [R2+URZ+0x30], R4 ;  /* 0x00003004020075a7 */ /* 0x000e6400080011ff */
[----:B-1----:R-:W-:Y:S05]  /*7340*/  @!P0 BRA `(.L_x_119) ;  /* 0x0000001c00808947 */ /* 0x002fea0003800000 */
.L_x_118:
[----:B------:R-:W-:Y:S05]  /*7350*/  BSYNC B0 ;  /* 0x0000000000007941 */ /* 0x000fea0003800000 */
.L_x_117:
[----:B------:R-:W-:Y:S02]  /*7360*/  ISETP.NE.AND P0, PT, R64, RZ, PT ;  /* 0x000000ff4000720c */ /* 0x000fe40003f05270 */
[----:B------:R-:W-:Y:S11]  /*7370*/  IADD3 R61, PT, PT, R61, 0x1, RZ ;  /* 0x000000013d3d7810 */ /* 0x000ff60007ffe0ff */
[----:B------:R-:W-:Y:S05]  /*7380*/  @P0 WARPSYNC.ALL ;  /* 0x0000000000000948 */ /* 0x000fea0003800000 */
[----:B------:R4:W1:Y:S04]  /*7390*/  @P0 LDSM.16.M88.4 R28, [R3+UR44+0x200] ;  /* 0x0002002c031c083b */ /* 0x0008680008000200 */
[----:B------:R4:W1:Y:S02]  /*73a0*/  @P0 LDSM.16.M88.4 R36, [R0+0x200] ;  /* 0x000200000024083b */ /* 0x0008640000000200 */
.L_x_116:
[----:B------:R-:W-:Y:S05]  /*73b0*/  BSYNC B1 ;  /* 0x0000000000017941 */ /* 0x000fea0003800000 */
.L_x_115:
[----:B----4-:R-:W-:Y:S05]  /*73c0*/  VIADD R0, R25, 0x40 ;  /* 0x0000004019007836 */ /* 0x010fea0000000000 */
[----:B------:R-:W-:Y:S04]  /*73d0*/  SHF.R.U32.HI R0, RZ, 0x15, R0 ;  /* 0x00000015ff007819 */ /* 0x000fe80000011600 */
[----:B------:R-:W-:Y:S11]  /*73e0*/  LOP3.LUT P0, RZ, R0, 0x3, R46, 0x48, !PT ;  /* 0x0000000300ff7812 */ /* 0x000ff6000780482e */
[----:B------:R-:W-:Y:S02]  /*73f0*/  @!UPT UIADD3 URZ, UPT, UPT, URZ, URZ, URZ ;  /* 0x000000fffffff290 */ /* 0x000fe4000fffe0ff */
[----:B------:R-:W-:Y:S05]  /*7400*/  @!P0 BRA `(.L_x_120) ;  /* 0x0000000000408947 */ /* 0x000fea0003800000 */
[----:B------:R-:W4:Y:S01]  /*7410*/  LDCU.64 UR8, c[0x4][0x70] ;  /* 0x01000e00ff0877ac */ /* 0x000f220008000a00 */
[----:B------:R-:W-:Y:S01]  /*7420*/  MOV R3, 0x0 ;  /* 0x0000000000037802 */ /* 0x000fe20000000f00 */
[----:B------:R-:W-:Y:S02]  /*7430*/  HFMA2 R12, -RZ, RZ, 0, 5.9604644775390625e-08 ;  /* 0x00000001ff0c7431 */ /* 0x000fe400000001ff */
[----:B---3--:R-:W-:Y:S02]  /*7440*/  IMAD.MOV.U32 R8, RZ, RZ, 0x192 ;  /* 0x00000192ff087424 */ /* 0x008fe400078e00ff */
[----:B------:R-:W-:Y:S01]  /*7450*/  IMAD.MOV.U32 R13, RZ, RZ, RZ ;  /* 0x000000ffff0d7224 */ /* 0x000fe200078e00ff */
[----:B------:R-:W3:Y:S01]  /*7460*/  LDCU.64 UR6, c[0x4][0x78] ;  /* 0x01000f00ff0677ac */ /* 0x000ee20008000a00 */
[----:B-1----:R-:W1:Y:S01]  /*7470*/  LDC.64 R2, c[0x4][R3] ;  /* 0x0100000003027b82 */ /* 0x002e620000000a00 */
[----:B------:R-:W5:Y:S01]  /*7480*/  LDCU.64 UR4, c[0x4][0x10] ;  /* 0x01000200ff0477ac */ /* 0x000f620008000a00 */
[----:B----4-:R-:W-:Y:S01]  /*7490*/  MOV R5, UR9 ;  /* 0x0000000900057c02 */ /* 0x010fe20008000f00 */
[----:B------:R-:W-:Y:S01]  /*74a0*/  IMAD.U32 R4, RZ, RZ, UR8 ;  /* 0x00000008ff047e24 */ /* 0x000fe2000f8e00ff */
[----:B---3--:R-:W-:Y:S01]  /*74b0*/  MOV R7, UR7 ;  /* 0x0000000700077c02 */ /* 0x008fe20008000f00 */
[----:B------:R-:W-:Y:S01]  /*74c0*/  IMAD.U32 R6, RZ, RZ, UR6 ;  /* 0x00000006ff067e24 */ /* 0x000fe2000f8e00ff */
[----:B-----5:R-:W-:Y:S01]  /*74d0*/  MOV R11, UR5 ;  /* 0x00000005000b7c02 */ /* 0x020fe20008000f00 */
[----:B------:R-:W-:Y:S02]  /*74e0*/  IMAD.U32 R10, RZ, RZ, UR4 ;  /* 0x00000004ff0a7e24 */ /* 0x000fe4000f8e00ff */
[----:B------:R-:W-:Y:S07]  /*74f0*/  LEPC R20, `(.L_x_120) ;  /* 0x000000001014794e */ /* 0x000fee0000000000 */
[----:B-12---:R-:W-:Y:S05]  /*7500*/  CALL.ABS.NOINC R2 ;  /* 0x0000000002007343 */ /* 0x006fea0003c00000 */
.L_x_120:
[----:B------:R-:W-:Y:S01]  /*7510*/  ISETP.NE.AND P6, PT, R58, RZ, PT ;  /* 0x000000ff3a00720c */ /* 0x000fe20003fc5270 */
[----:B------:R-:W-:Y:S05]  /*7520*/  WARPSYNC.ALL ;  /* 0x0000000000007948 */ /* 0x000fea0003800000 */
[----:B------:R-:W-:Y:S01]  /*7530*/  R2UR UR4, R25 ;  /* 0x00000000190472ca */ /* 0x000fe200000e0000 */
[--C-:B-1----:R-:W-:Y:S01]  /*7540*/  HADD2.F32 R3, -RZ, R28.reuse.H0_H0 ;  /* 0x2000001cff037230 */ /* 0x102fe20000004100 */
[----:B------:R-:W-:Y:S01]  /*7550*/  ISETP.NE.AND P0, PT, R57, RZ, PT ;  /* 0x000000ff3900720c */ /* 0x000fe20003f05270 */
[--C-:B------:R-:W-:Y:S01]  /*7560*/  HADD2.F32 R20, -RZ, R29.reuse.H0_H0 ;  /* 0x2000001dff147230 */ /* 0x100fe20000004100 */
[----:B------:R-:W-:Y:S01]  /*7570*/  BSSY.RECONVERGENT B0, `(.L_x_121) ;  /* 0x0000052000007945 */ /* 0x000fe20003800200 */
[----:B------:R-:W-:Y:S08]  /*7580*/  HADD2.F32 R21, -RZ, R29.H1_H1 ;  /* 0x3000001dff157230 */ /* 0x000ff00000004100 */
[----:B---3--:R-:W1:Y:S02]  /*7590*/  LDTM.16dp256bit.x4 R4, tmem[UR4+0x40] ;  /* 0x00004004000479ee */ /* 0x008e640008120000 */
[C---:B-1----:R-:W-:Y:S01]  /*75a0*/  FMUL R0, R24.reuse, R4 ;  /* 0x0000000418007220 */ /* 0x042fe20000400000 */
[----:B------:R-:W-:Y:S02]  /*75b0*/  HADD2.F32 R4, -RZ, R28.H1_H1 ;  /* 0x3000001cff047230 */ /* 0x000fe40000004100 */
[C---:B------:R-:W-:Y:S01]  /*75c0*/  FMUL R2, R24.reuse, R5 ;  /* 0x0000000518027220 */ /* 0x040fe20000400000 */
[C---:B------:R-:W-:Y:S01]  /*75d0*/  FMUL R7, R24.reuse, R7 ;  /* 0x0000000718077220 */ /* 0x040fe20000400000 */
[C---:B------:R-:W-:Y:S01]  /*75e0*/  FFMA R0, R27.reuse, R3, R0 ;  /* 0x000000031b007223 */ /* 0x040fe20000000000 */
[C---:B------:R-:W-:Y:S01]  /*75f0*/  FMUL R3, R24.reuse, R6 ;  /* 0x0000000618037220 */ /* 0x040fe20000400000 */
[C---:B------:R-:W-:Y:S01]  /*7600*/  FFMA R2, R27.reuse, R4, R2 ;  /* 0x000000041b027223 */ /* 0x040fe20000000002 */
[C---:B------:R-:W-:Y:S01]  /*7610*/  FMUL R4, R24.reuse, R8 ;  /* 0x0000000818047220 */ /* 0x040fe20000400000 */
[C---:B------:R-:W-:Y:S01]  /*7620*/  FMUL R8, R24.reuse, R12 ;  /* 0x0000000c18087220 */ /* 0x040fe20000400000 */
[----:B------:R-:W-:Y:S01]  /*7630*/  FMUL R12, R24, R16 ;  /* 0x00000010180c7220 */ /* 0x000fe20000400000 */
[C---:B------:R-:W-:Y:S01]  /*7640*/  FFMA R3, R27.reuse, R20, R3 ;  /* 0x000000141b037223 */ /* 0x040fe20000000003 */
[----:B------:R-:W-:Y:S01]  /*7650*/  F2FP.F16.F32.PACK_AB R32, R2, R0 ;  /* 0x000000000220723e */ /* 0x000fe200000000ff */
[--C-:B------:R-:W-:Y:S02]  /*7660*/  HADD2.F32 R16, -RZ, R30.reuse.H0_H0 ;  /* 0x2000001eff107230 */ /* 0x100fe40000004100 */
[C---:B------:R-:W-:Y:S01]  /*7670*/  FMUL R5, R24.reuse, R9 ;  /* 0x0000000918057220 */ /* 0x040fe20000400000 */
[----:B------:R-:W-:Y:S02]  /*7680*/  HADD2.F32 R0, -RZ, R30.H1_H1 ;  /* 0x3000001eff007230 */ /* 0x000fe40000004100 */
[C---:B------:R-:W-:Y:S01]  /*7690*/  FFMA R7, R27.reuse, R21, R7 ;  /* 0x000000151b077223 */ /* 0x040fe20000000007 */
[--C-:B------:R-:W-:Y:S02]  /*76a0*/  HADD2.F32 R2, -RZ, R31.reuse.H0_H0 ;  /* 0x2000001fff027230 */ /* 0x100fe40000004100 */
[C---:B------:R-:W-:Y:S01]  /*76b0*/  FMUL R6, R24.reuse, R10 ;  /* 0x0000000a18067220 */ /* 0x040fe20000400000 */
[C---:B------:R-:W-:Y:S01]  /*76c0*/  FFMA R4, R27.reuse, R16, R4 ;  /* 0x000000101b047223 */ /* 0x040fe20000000004 */
[----:B------:R-:W-:Y:S01]  /*76d0*/  FFMA R5, R27, R0, R5 ;  /* 0x000000001b057223 */ /* 0x000fe20000000005 */
[----:B------:R-:W-:Y:S01]  /*76e0*/  F2FP.F16.F32.PACK_AB R33, R7, R3 ;  /* 0x000000030721723e */ /* 0x000fe200000000ff */
[----:B------:R-:W-:Y:S02]  /*76f0*/  HADD2.F32 R16, -RZ, R31.H1_H1 ;  /* 0x3000001fff107230 */ /* 0x000fe40000004100 */
        /* <DEDUP_REMOVED lines=9> */
[C---:B------:R-:W-:Y:S01]  /*7790*/  FFMA R8, R27.reuse, R0, R8 ;  /* 0x000000001b087223 */ /* 0x040fe20000000008 */
[C---:B------:R-:W-:Y:S01]  /*77a0*/  FFMA R9, R27.reuse, R2, R9 ;  /* 0x000000021b097223 */ /* 0x040fe20000000009 */
[----:B------:R-:W-:Y:S02]  /*77b0*/  HADD2.F32 R0, -RZ, R37.H1_H1 ;  /* 0x30000025ff007230 */ /* 0x000fe40000004100 */
[----:B------:R-:W-:Y:S01]  /*77c0*/  FFMA R10, R27, R3, R10 ;  /* 0x000000031b0a7223 */ /* 0x000fe2000000000a */
[----:B------:R-:W-:Y:S01]  /*77d0*/  F2FP.F16.F32.PACK_AB R35, R11, R6 ;  /* 0x000000060b23723e */ /* 0x000fe200000000ff */
[C---:B------:R-:W-:Y:S01]  /*77e0*/  FMUL R15, R24.reuse, R15 ;  /* 0x0000000f180f7220 */ /* 0x040fe20000400000 */
[--C-:B------:R-:W-:Y:S02]  /*77f0*/  HADD2.F32 R2, -RZ, R38.reuse.H0_H0 ;  /* 0x20000026ff027230 */ /* 0x100fe40000004100 */
[C---:B------:R-:W-:Y:S01]  /*7800*/  FMUL R13, R24.reuse, R17 ;  /* 0x00000011180d7220 */ /* 0x040fe20000400000 */
[----:B------:R-:W-:Y:S01]  /*7810*/  HADD2.F32 R3, -RZ, R38.H1_H1 ;  /* 0x30000026ff037230 */ /* 0x000fe20000004100 */
[----:B------:R1:W-:Y:S01]  /*7820*/  STSM.16.M88.4 [R60+0x2200], R32 ;  /* 0x002200203c007844 */ /* 0x0003e20000000200 */
[----:B------:R-:W-:Y:S01]  /*7830*/  F2FP.F16.F32.PACK_AB R8, R9, R8 ;  /* 0x000000080908723e */ /* 0x000fe200000000ff */
[--C-:B------:R-:W-:Y:S02]  /*7840*/  HADD2.F32 R4, -RZ, R39.reuse.H0_H0 ;  /* 0x20000027ff047230 */ /* 0x100fe40000004100 */
[C---:B------:R-:W-:Y:S01]  /*7850*/  FMUL R14, R24.reuse, R18 ;  /* 0x00000012180e7220 */ /* 0x040fe20000400000 */
[----:B------:R-:W-:Y:S02]  /*7860*/  HADD2.F32 R5, -RZ, R39.H1_H1 ;  /* 0x30000027ff057230 */ /* 0x000fe40000004100 */
[C---:B------:R-:W-:Y:S01]  /*7870*/  FFMA R15, R27.reuse, R0, R15 ;  /* 0x000000001b0f7223 */ /* 0x040fe2000000000f */
[----:B------:R-:W-:Y:S01]  /*7880*/  MOV R0, UR45 ;  /* 0x0000002d00007c02 */ /* 0x000fe20008000f00 */
        /* <DEDUP_REMOVED lines=18> */
[----:B---3--:R-:W3:Y:S01]  /*79b0*/  FENCE.VIEW.ASYNC.S ;  /* 0x00000000000073c6 */ /* 0x008ee20000000000 */
[----:B------:R-:W-:Y:S01]  /*79c0*/  @P6 PRMT R0, R65, 0x654, R0 ;  /* 0x0000065441006816 */ /* 0x000fe20000000000 */
[----:B---3--:R-:W-:Y:S06]  /*79d0*/  BAR.SYNC.DEFER_BLOCKING 0x1, 0x80 ;  /* 0x0042000000007b1d */ /* 0x008fec0000010000 */
[----:B------:R-:W-:Y:S05]  /*79e0*/  @P0 BRA `(.L_x_122) ;  /* 0x0000000000280947 */ /* 0x000fea0003800000 */
[----:B------:R-:W3:Y:S01]  /*79f0*/  LDCU.64 UR6, c[0x0][0x348] ;  /* 0x00006900ff0677ac */ /* 0x000ee20008000a00 */
[----:B------:R-:W-:Y:S02]  /*7a00*/  UIADD3 UR9, UPT, UPT, UR49, 0x40, URZ ;  /* 0x0000004031097890 */ /* 0x000fe4000fffe0ff */
[----:B------:R-:W-:Y:S01]  /*7a10*/  UIADD3 UR8, UPT, UPT, UR44, 0x2200, URZ ;  /* 0x000022002c087890 */ /* 0x000fe2000fffe0ff */
[----:B------:R-:W-:Y:S01]  /*7a20*/  UMOV UR10, UR50 ;  /* 0x00000032000a7c82 */ /* 0x000fe20008000000 */
[----:B------:R-:W-:Y:S01]  /*7a30*/  UMOV UR11, UR36 ;  /* 0x00000024000b7c82 */ /* 0x000fe20008000000 */
[----:B---3--:R-:W-:Y:S04]  /*7a40*/  UIADD3 UR4, UP0, UPT, UR6, 0x680, URZ ;  /* 0x0000068006047890 */ /* 0x008fe8000ff1e0ff */
[----:B------:R-:W-:Y:S09]  /*7a50*/  UIADD3.X UR5, UPT, UPT, URZ, UR7, URZ, UP0, !UPT ;  /* 0x00000007ff057290 */ /* 0x000ff200087fe4ff */
[----:B------:R3:W-:Y:S01]  /*7a60*/  UTMASTG.3D [UR8], [UR4] ;  /* 0x00000008040073b5 */ /* 0x0007e20008010000 */
[----:B------:R0:W-:Y:S01]  /*7a70*/  UTMACMDFLUSH ;  /* 0x00000000000079b7 */ /* 0x0001e20000000000 */
[----:B---3--:R-:W-:Y:S04]  /*7a80*/  DEPBAR.LE SB0, 0x1 ;  /* 0x000080400000791a */ /* 0x008fe80000000000 */
.L_x_122:
[----:B------:R-:W-:Y:S05]  /*7a90*/  BSYNC.RECONVERGENT B0 ;  /* 0x0000000000007941 */ /* 0x000fea0003800200 */
.L_x_121:
        /* <DEDUP_REMOVED lines=8> */
[----:B---3--:R-:W-:Y:S06]  /*7b20*/  @!P6 BRA `(.L_x_124) ;  /* 0x000000000040e947 */ /* 0x008fec0003800000 */
        /* <DEDUP_REMOVED lines=8> */
[----:B------:R-:W3:Y:S02]  /*7bb0*/  SYNCS.PHASECHK.TRANS64.TRYWAIT P0, [R3+URZ+0x30], R0 ;  /* 0x00003000030075a7 */ /* 0x000ee400080011ff */
[----:B---3--:R-:W-:Y:S05]  /*7bc0*/  @!P0 BRA `(.L_x_127) ;  /* 0x0000001400748947 */ /* 0x008fea0003800000 */
.L_x_126:
[----:B------:R-:W-:Y:S05]  /*7bd0*/  BSYNC B0 ;  /* 0x0000000000007941 */ /* 0x000fea0003800000 */
.L_x_125:
[----:B------:R-:W-:Y:S11]  /*7be0*/  ISETP.NE.AND P0, PT, R64, RZ, PT ;  /* 0x000000ff4000720c */ /* 0x000ff60003f05270 */
[----:B------:R-:W-:Y:S02]  /*7bf0*/  @!UPT UIADD3 URZ, UPT, UPT, URZ, URZ, URZ ;  /* 0x000000fffffff290 */ /* 0x000fe4000fffe0ff */
[----:B------:R-:W-:Y:S05]  /*7c00*/  @P0 WARPSYNC.ALL ;  /* 0x0000000000000948 */ /* 0x000fea0003800000 */
[----:B------:R4:W1:Y:S04]  /*7c10*/  @P0 LDSM.16.M88.4 R28, [R61+UR44+0x200] ;  /* 0x0002002c3d1c083b */ /* 0x0008680008000200 */
[----:B------:R4:W1:Y:S02]  /*7c20*/  @P0 LDSM.16.M88.4 R36, [R2+0x200] ;  /* 0x000200000224083b */ /* 0x0008640000000200 */
.L_x_124:
[----:B------:R-:W-:Y:S05]  /*7c30*/  BSYNC B1 ;  /* 0x0000000000017941 */ /* 0x000fea0003800000 */
.L_x_123:
[----:B---3--:R-:W-:Y:S05]  /*7c40*/  VIADD R0, R25, 0x60 ;  /* 0x0000006019007836 */ /* 0x008fea0000000000 */
[----:B------:R-:W-:Y:S04]  /*7c50*/  SHF.R.U32.HI R0, RZ, 0x15, R0 ;  /* 0x00000015ff007819 */ /* 0x000fe80000011600 */
[----:B------:R-:W-:Y:S11]  /*7c60*/  LOP3.LUT P0, RZ, R0, 0x3, R46, 0x48, !PT ;  /* 0x0000000300ff7812 */ /* 0x000ff6000780482e */
[----:B------:R-:W-:Y:S02]  /*7c70*/  @!UPT UIADD3 URZ, UPT, UPT, URZ, URZ, URZ ;  /* 0x000000fffffff290 */ /* 0x000fe4000fffe0ff */
[----:B------:R-:W-:Y:S05]  /*7c80*/  @!P0 BRA `(.L_x_128) ;  /* 0x0000000000408947 */ /* 0x000fea0003800000 */
[----:B------:R-:W3:Y:S01]  /*7c90*/  LDCU.64 UR8, c[0x4][0x70] ;  /* 0x01000e00ff0877ac */ /* 0x000ee20008000a00 */
[----:B------:R-:W-:Y:S01]  /*7ca0*/  MOV R3, 0x0 ;  /* 0x0000000000037802 */ /* 0x000fe20000000f00 */
[----:B------:R-:W-:Y:S02]  /*7cb0*/  HFMA2 R12, -RZ, RZ, 0, 5.9604644775390625e-08 ;  /* 0x00000001ff0c7431 */ /* 0x000fe400000001ff */
[----:B-1----:R-:W-:Y:S02]  /*7cc0*/  IMAD.MOV.U32 R8, RZ, RZ, 0x192 ;  /* 0x00000192ff087424 */ /* 0x002fe400078e00ff */
[----:B------:R-:W-:Y:S01]  /*7cd0*/  IMAD.MOV.U32 R13, RZ, RZ, RZ ;  /* 0x000000ffff0d7224 */ /* 0x000fe200078e00ff */
[----:B------:R-:W1:Y:S01]  /*7ce0*/  LDCU.64 UR6, c[0x4][0x78] ;  /* 0x01000f00ff0677ac */ /* 0x000e620008000a00 */
[----:B----4-:R-:W4:Y:S01]  /*7cf0*/  LDC.64 R2, c[0x4][R3] ;  /* 0x0100000003027b82 */ /* 0x010f220000000a00 */
        /* <DEDUP_REMOVED lines=9> */
.L_x_128:
[----:B------:R-:W-:Y:S01]  /*7d90*/  ISETP.NE.AND P0, PT, R57, RZ, PT ;  /* 0x000000ff3900720c */ /* 0x000fe20003f05270 */
[----:B------:R-:W-:Y:S05]  /*7da0*/  WARPSYNC.ALL ;  /* 0x0000000000007948 */ /* 0x000fea0003800000 */
[----:B------:R-:W-:Y:S01]  /*7db0*/  R2UR UR4, R25 ;  /* 0x00000000190472ca */ /* 0x000fe200000e0000 */
[----:B------:R-:W3:Y:S01]  /*7dc0*/  S2UR UR5, SR_CgaCtaId ;  /* 0x00000000000579c3 */ /* 0x000ee20000008800 */
[--C-:B-1----:R-:W-:Y:S01]  /*7dd0*/  HADD2.F32 R0, -RZ, R28.reuse.H0_H0 ;  /* 0x2000001cff007230 */ /* 0x102fe20000004100 */
[----:B------:R-:W-:Y:S01]  /*7de0*/  BSSY.RECONVERGENT B0, `(.L_x_129) ;  /* 0x0000052000007945 */ /* 0x000fe20003800200 */
[----:B----4-:R-:W-:Y:S02]  /*7df0*/  HADD2.F32 R2, -RZ, R28.H1_H1 ;  /* 0x3000001cff027230 */ /* 0x010fe40000004100 */
[--C-:B------:R-:W-:Y:S02]  /*7e00*/  HADD2.F32 R3, -RZ, R29.reuse.H0_H0 ;  /* 0x2000001dff037230 */ /* 0x100fe40000004100 */
[----:B------:R-:W-:Y:S02]  /*7e10*/  HADD2.F32 R20, -RZ, R29.H1_H1 ;  /* 0x3000001dff147230 */ /* 0x000fe40000004100 */
[--C-:B------:R-:W-:Y:S02]  /*7e20*/  HADD2.F32 R21, -RZ, R30.reuse.H0_H0 ;  /* 0x2000001eff157230 */ /* 0x100fe40000004100 */
[----:B------:R-:W-:Y:S01]  /*7e30*/  HADD2.F32 R25, -RZ, R30.H1_H1 ;  /* 0x3000001eff197230 */ /* 0x000fe20000004100 */
[----:B------:R-:W1:Y:S01]  /*7e40*/  LDTM.16dp256bit.x4 R4, tmem[UR4+0x60] ;  /* 0x00006004000479ee */ /* 0x000e620008120000 */
[----:B------:R-:W-:Y:S01]  /*7e50*/  R2UR UR4, R26 ;  /* 0x000000001a0472ca */ /* 0x000fe200000e0000 */
[----:B------:R-:W-:Y:S01]  /*7e60*/  NOP ;  /* 0x0000000000007918 */ /* 0x000fe20000000000 */
[--C-:B------:R-:W-:Y:S02]  /*7e70*/  HADD2.F32 R26, -RZ, R31.reuse.H0_H0 ;  /* 0x2000001fff1a7230 */ /* 0x100fe40000004100 */
[----:B------:R-:W-:Y:S02]  /*7e80*/  HADD2.F32 R28, -RZ, R31.H1_H1 ;  /* 0x3000001fff1c7230 */ /* 0x000fe40000004100 */
[--C-:B------:R-:W-:Y:S02]  /*7e90*/  HADD2.F32 R29, -RZ, R36.reuse.H0_H0 ;  /* 0x20000024ff1d7230 */ /* 0x100fe40000004100 */
[----:B------:R-:W-:Y:S02]  /*7ea0*/  HADD2.F32 R30, -RZ, R36.H1_H1 ;  /* 0x30000024ff1e7230 */ /* 0x000fe40000004100 */
[--C-:B------:R-:W-:Y:S02]  /*7eb0*/  HADD2.F32 R31, -RZ, R37.reuse.H0_H0 ;  /* 0x20000025ff1f7230 */ /* 0x100fe40000004100 */
[----:B------:R-:W-:Y:S01]  /*7ec0*/  HADD2.F32 R32, -RZ, R37.H1_H1 ;  /* 0x30000025ff207230 */ /* 0x000fe20000004100 */
[----:B------:R-:W-:Y:S01]  /*7ed0*/  UIADD3 UR4, UPT, UPT, UR4, 0xc0, URZ ;  /* 0x000000c004047890 */ /* 0x000fe2000fffe0ff */
[--C-:B------:R-:W-:Y:S02]  /*7ee0*/  HADD2.F32 R33, -RZ, R38.reuse.H0_H0 ;  /* 0x20000026ff217230 */ /* 0x100fe40000004100 */
[----:B------:R-:W-:Y:S02]  /*7ef0*/  HADD2.F32 R34, -RZ, R38.H1_H1 ;  /* 0x30000026ff227230 */ /* 0x000fe40000004100 */
[--C-:B------:R-:W-:Y:S02]  /*7f00*/  HADD2.F32 R35, -RZ, R39.reuse.H0_H0 ;  /* 0x20000027ff237230 */ /* 0x100fe40000004100 */
[----:B------:R-:W-:Y:S02]  /*7f10*/  HADD2.F32 R36, -RZ, R39.H1_H1 ;  /* 0x30000027ff247230 */ /* 0x000fe40000004100 */
[C---:B-1----:R-:W-:Y:S01]  /*7f20*/  FMUL R4, R24.reuse, R4 ;  /* 0x0000000418047220 */ /* 0x042fe20000400000 */
[----:B---3--:R-:W-:Y:S01]  /*7f30*/  UPRMT UR4, UR5, 0x654, UR4 ;  /* 0x0000065405047896 */ /* 0x008fe20008000004 */
[C---:B------:R-:W-:Y:S01]  /*7f40*/  FMUL R5, R24.reuse, R5 ;  /* 0x0000000518057220 */ /* 0x040fe20000400000 */
[C---:B------:R-:W-:Y:S01]  /*7f50*/  FMUL R6, R24.reuse, R6 ;  /* 0x0000000618067220 */ /* 0x040fe20000400000 */
[C---:B------:R-:W-:Y:S01]  /*7f60*/  FFMA R4, R27.reuse, R0, R4 ;  /* 0x000000001b047223 */ /* 0x040fe20000000004 */
[C---:B------:R-:W-:Y:S01]  /*7f70*/  FMUL R7, R24.reuse, R7 ;  /* 0x0000000718077220 */ /* 0x040fe20000400000 */
[C---:B------:R-:W-:Y:S01]  /*7f80*/  FFMA R5, R27.reuse, R2, R5 ;  /* 0x000000021b057223 */ /* 0x040fe20000000005 */
[C---:B------:R-:W-:Y:S01]  /*7f90*/  FFMA R6, R27.reuse, R3, R6 ;  /* 0x000000031b067223 */ /* 0x040fe20000000006 */
[C---:B------:R-:W-:Y:S01]  /*7fa0*/  FMUL R8, R24.reuse, R8 ;  /* 0x0000000818087220 */ /* 0x040fe20000400000 */
[----:B------:R-:W-:Y:S01]  /*7fb0*/  FFMA R7, R27, R20, R7 ;  /* 0x000000141b077223 */ /* 0x000fe20000000007 */
[----:B------:R-:W-:Y:S01]  /*7fc0*/  SYNCS.ARRIVE.TRANS64.RED.A1T0 RZ, [UR4], RZ ;  /* 0x000000ffffff79a7 */ /* 0x000fe20008100404 */
[----:B------:R-:W-:Y:S01]  /*7fd0*/  F2FP.F16.F32.PACK_AB R4, R5, R4 ;  /* 0x000000040504723e */ /* 0x000fe200000000ff */
[----:B------:R-:W-:Y:S01]  /*7fe0*/  FFMA R8, R27, R21, R8 ;  /* 0x000000151b087223 */ /* 0x000fe20000000008 */
[C---:B------:R-:W-:Y:S01]  /*7ff0*/  FMUL R9, R24.reuse, R9 ;  /* 0x0000000918097220 */ /* 0x040fe20000400000 */
[----:B------:R-:W-:Y:S01]  /*8000*/  F2FP.F16.F32.PACK_AB R5, R7, R6 ;  /* 0x000000060705723e */ /* 0x000fe200000000ff */
[C---:B------:R-:W-:Y:S01]  /*8010*/  FMUL R0, R24.reuse, R10 ;  /* 0x0000000a18007220 */ /* 0x040fe20000400000 */
[C---:B------:R-:W-:Y:S01]  /*8020*/  FMUL R2, R24.reuse, R11 ;  /* 0x0000000b18027220 */ /* 0x040fe20000400000 */
[C---:B------:R-:W-:Y:S01]  /*8030*/  FMUL R3, R24.reuse, R12 ;  /* 0x0000000c18037220 */ /* 0x040fe20000400000 */
[C---:B------:R-:W-:Y:S01]  /*8040*/  FFMA R9, R27.reuse, R25, R9 ;  /* 0x000000191b097223 */ /* 0x040fe20000000009 */
[C---:B------:R-:W-:Y:S01]  /*8050*/  FMUL R10, R24.reuse, R13 ;  /* 0x0000000d180a7220 */ /* 0x040fe20000400000 */
[C---:B------:R-:W-:Y:S01]  /*8060*/  FFMA R0, R27.reuse, R26, R0 ;  /* 0x0000001a1b007223 */ /* 0x040fe20000000000 */
[C---:B------:R-:W-:Y:S01]  /*8070*/  FMUL R11, R24.reuse, R14 ;  /* 0x0000000e180b7220 */ /* 0x040fe20000400000 */
[C---:B------:R-:W-:Y:S01]  /*8080*/  FFMA R2, R27.reuse, R28, R2 ;  /* 0x0000001c1b027223 */ /* 0x040fe20000000002 */
[C---:B------:R-:W-:Y:S01]  /*8090*/  FMUL R15, R24.reuse, R15 ;  /* 0x0000000f180f7220 */ /* 0x040fe20000400000 */
[C---:B------:R-:W-:Y:S01]  /*80a0*/  FMUL R12, R24.reuse, R16 ;  /* 0x00000010180c7220 */ /* 0x040fe20000400000 */
[C---:B------:R-:W-:Y:S01]  /*80b0*/  FFMA R3, R27.reuse, R29, R3 ;  /* 0x0000001d1b037223 */ /* 0x040fe20000000003 */
[C---:B------:R-:W-:Y:S01]  /*80c0*/  FMUL R13, R24.reuse, R17 ;  /* 0x00000011180d7220 */ /* 0x040fe20000400000 */
[C---:B------:R-:W-:Y:S01]  /*80d0*/  FFMA R10, R27.reuse, R30, R10 ;  /* 0x0000001e1b0a7223 */ /* 0x040fe2000000000a */
[C---:B------:R-:W-:Y:S01]  /*80e0*/  FMUL R14, R24.reuse, R18 ;  /* 0x00000012180e7220 */ /* 0x040fe20000400000 */
[C---:B------:R-:W-:Y:S01]  /*80f0*/  FFMA R11, R27.reuse, R31, R11 ;  /* 0x0000001f1b0b7223 */ /* 0x040fe2000000000b */
        /* <DEDUP_REMOVED lines=32> */
.L_x_130:
[----:B------:R-:W-:Y:S05]  /*8300*/  BSYNC.RECONVERGENT B0 ;  /* 0x0000000000007941 */ /* 0x000fea0003800200 */
.L_x_129:
[----:B------:R-:W-:Y:S01]  /*8310*/  BAR.SYNC.DEFER_BLOCKING 0x1, 0x80 ;  /* 0x0042000000007b1d */ /* 0x000fe20000010000 */
[----:B------:R-:W-:Y:S01]  /*8320*/  UISETP.NE.AND UP0, UPT, UR47, -0x4, UPT ;  /* 0xfffffffc2f00788c */ /* 0x000fe2000bf05270 */
[----:B------:R-:W-:Y:S08]  /*8330*/  IADD3 R22, PT, PT, R22, 0x1, RZ ;  /* 0x0000000116167810 */ /* 0x000ff00007ffe0ff */
[----:B------:R-:W-:Y:S05]  /*8340*/  BRA.U !UP0, `(.L_x_131) ;  /* 0x0000000108247547 */ /* 0x000fea000b800000 */
[----:B------:R-:W-:Y:S01]  /*8350*/  ISETP.NE.AND P0, PT, R58, RZ, PT ;  /* 0x000000ff3a00720c */ /* 0x000fe20003f05270 */
[----:B------:R-:W-:Y:S01]  /*8360*/  IMAD.U32 R0, RZ, RZ, UR46 ;  /* 0x0000002eff007e24 */ /* 0x000fe2000f8e00ff */
[----:B------:R-:W-:Y:S04]  /*8370*/  UIADD3 UR4, UPT, UPT, UR46, 0x1, URZ ;  /* 0x000000012e047890 */ /* 0x000fe8000fffe0ff */
[----:B------:R-:W-:Y:S04]  /*8380*/  UISETP.NE.AND UP0, UPT, UR4, 0x4, UPT ;  /* 0x000000040400788c */ /* 0x000fe8000bf05270 */
[----:B------:R-:W-:Y:S03]  /*8390*/  USEL UR46, UR4, URZ, UP0 ;  /* 0x000000ff042e7287 */ /* 0x000fe60008000000 */
[----:B------:R-:W-:Y:S05]  /*83a0*/  @P0 LEA R0, R0, UR44, 0x3 ;  /* 0x0000002c00000c11 */ /* 0x000fea000f8e18ff */
[----:B------:R-:W-:Y:S05]  /*83b0*/  @P0 VIADD R0, R0, 0x50 ;  /* 0x0000005000000836 */ /* 0x000fea0000000000 */
[----:B------:R-:W-:Y:S04]  /*83c0*/  @P0 PRMT R0, R65, 0x654, R0 ;  /* 0x0000065441000816 */ /* 0x000fe80000000000 */
[----:B------:R3:W-:Y:S03]  /*83d0*/  @P0 SYNCS.ARRIVE.TRANS64.RED.A1T0 RZ, [R0+URZ], RZ ;  /* 0x000000ff00ff09a7 */ /* 0x0007e600081004ff */
.L_x_131:
[----:B------:R-:W-:Y:S01]  /*83e0*/  R2UR UR5, R47 ;  /* 0x000000002f0572ca */ /* 0x000fe200000e0000 */
[----:B------:R-:W-:Y:S01]  /*83f0*/  UISETP.NE.AND UP0, UPT, UR61, URZ, UPT ;  /* 0x000000ff3d00728c */ /* 0x000fe2000bf05270 */
[----:B------:R-:W-:Y:S01]  /*8400*/  R2UR UR4, R48 ;  /* 0x00000000300472ca */ /* 0x000fe200000e0000 */
[----:B------:R-:W-:Y:S01]  /*8410*/  UIADD3 UR47, UPT, UPT, UR47, 0x4, URZ ;  /* 0x000000042f2f7890 */ /* 0x000fe2000fffe0ff */
[----:B------:R-:W-:Y:S01]  /*8420*/  ISETP.NE.AND P0, PT, R52, 0x2, PT ;  /* 0x000000023400780c */ /* 0x000fe20003f05270 */
[----:B------:R-:W-:Y:S01]  /*8430*/  UMOV UR36, UR60 ;  /* 0x0000003c00247c82 */ /* 0x000fe20008000000 */
[----:B------:R-:W-:Y:S02]  /*8440*/  ISETP.NE.AND P1, PT, R22, 0x4, PT ;  /* 0x000000041600780c */ /* 0x000fe40003f25270 */
[----:B------:R-:W-:Y:S02]  /*8450*/  SEL R2, RZ, 0x1, P0 ;  /* 0x00000001ff027807 */ /* 0x000fe40000000000 */
[----:B---3--:R-:W-:Y:S02]  /*8460*/  SEL R0, RZ, 0x1, P1 ;  /* 0x00000001ff007807 */ /* 0x008fe40000800000 */
[----:B------:R-:W-:Y:S01]  /*8470*/  LOP3.LUT R53, R53, R2, RZ, 0x3c, !PT ;  /* 0x0000000235357212 */ /* 0x000fe200078e3cff */
[----:B------:R-:W-:Y:S01]  /*8480*/  UIADD3 UR20, UPT, UPT, UR37, UR5, URZ ;  /* 0x0000000525147290 */ /* 0x000fe2000fffe0ff */
[----:B------:R-:W-:Y:S01]  /*8490*/  LOP3.LUT R54, R54, R0, RZ, 0x3c, !PT ;  /* 0x0000000036367212 */ /* 0x000fe200078e3cff */
[----:B------:R-:W-:Y:S01]  /*84a0*/  UIADD3 UR16, UPT, UPT, UR38, UR4, URZ ;  /* 0x0000000426107290 */ /* 0x000fe2000fffe0ff */
[----:B------:R-:W-:Y:S02]  /*84b0*/  SEL R52, R52, RZ, P0 ;  /* 0x000000ff34347207 */ /* 0x000fe40000000000 */
[----:B------:R-:W-:Y:S01]  /*84c0*/  SEL R22, R22, RZ, P1 ;  /* 0x000000ff16167207 */ /* 0x000fe20000800000 */
[----:B------:R-:W-:Y:S08]  /*84d0*/  BRA.U UP0, `(.L_x_132) ;  /* 0xffffffcd00b07547 */ /* 0x000ff0000b83ffff */
[----:B------:R-:W-:-:S13]  /*84e0*/  R2UR UR4, R49 ;  /* 0x00000000310472ca */ /* 0x000fda00000e0000 */
[----:B------:R-:W-:-:S09]  /*84f0*/  UISETP.NE.AND UP0, UPT, UR4, URZ, UPT ;  /* 0x000000ff0400728c */ /* 0x000fd2000bf05270 */
[----:B------:R-:W-:Y:S05]  /*8500*/  BRA.U !UP0, `(.L_x_133) ;  /* 0x0000000108487547 */ /* 0x000fea000b800000 */
[----:B------:R-:W3:Y:S02]  /*8510*/  LDCU.64 UR4, c[0x0][0x890] ;  /* 0x00011200ff0477ac */ /* 0x000ee40008000a00 */
[----:B---3--:R-:W-:-:S04]  /*8520*/  UISETP.NE.U32.AND UP0, UPT, UR4, URZ, UPT ;  /* 0x000000ff0400728c */ /* 0x008fc8000bf05070 */
[----:B------:R-:W-:-:S09]  /*8530*/  UISETP.NE.AND.EX UP0, UPT, UR5, URZ, UPT, UP0 ;  /* 0x000000ff0500728c */ /* 0x000fd2000bf05300 */
[----:B------:R-:W-:Y:S05]  /*8540*/  BRA.U UP0, `(.L_x_134) ;  /* 0x00000001000c7547 */ /* 0x000fea000b800000 */
[----:B------:R-:W-:-:S13]  /*8550*/  FSETP.NEU.AND P0, PT, R27, RZ, PT ;  /* 0x000000ff1b00720b */ /* 0x000fda0003f0d000 */
[----:B------:R-:W-:Y:S05]  /*8560*/  @!P0 EXIT ;  /* 0x000000000000894d */ /* 0x000fea0003800000 */
[----:B------:R-:W-:Y:S05]  /*8570*/  BRA `(.L_x_133) ;  /* 0x00000000002c7947 */ /* 0x000fea0003800000 */
.L_x_134:
[----:B------:R-:W-:Y:S01]  /*8580*/  ISETP.NE.AND P0, PT, R51, RZ, PT ;  /* 0x000000ff3300720c */ /* 0x000fe20003f05270 */
[----:B------:R-:W-:-:S12]  /*8590*/  BSSY.RECONVERGENT B0, `(.L_x_133) ;  /* 0x0000009000007945 */ /* 0x000fd80003800200 */
[----:B------:R-:W-:Y:S05]  /*85a0*/  @P0 BRA `(.L_x_135) ;  /* 0x0000000000140947 */ /* 0x000fea0003800000 */
[----:B------:R-:W3:Y:S02]  /*85b0*/  LDCU.64 UR4, c[0x0][0x888] ;  /* 0x00011100ff0477ac */ /* 0x000ee40008000a00 */
[----:B---3--:R-:W-:-:S04]  /*85c0*/  ISETP.NE.U32.AND P0, PT, RZ, UR4, PT ;  /* 0x00000004ff007c0c */ /* 0x008fc8000bf05070 */
[----:B------:R-:W-:-:S13]  /*85d0*/  ISETP.NE.AND.EX P0, PT, RZ, UR5, PT, P0 ;  /* 0x00000005ff007c0c */ /* 0x000fda000bf05300 */
[----:B------:R-:W-:Y:S05]  /*85e0*/  @!P0 EXIT ;  /* 0x000000000000894d */ /* 0x000fea0003800000 */
[----:B------:R-:W-:Y:S05]  /*85f0*/  BRA `(.L_x_136) ;  /* 0x0000000000087947 */ /* 0x000fea0003800000 */
.L_x_135:
[----:B------:R-:W-:-:S13]  /*8600*/  FSETP.NEU.AND P0, PT, R27, RZ, PT ;  /* 0x000000ff1b00720b */ /* 0x000fda0003f0d000 */
[----:B------:R-:W-:Y:S05]  /*8610*/  @!P0 EXIT ;  /* 0x000000000000894d */ /* 0x000fea0003800000 */
.L_x_136:
[----:B------:R-:W-:Y:S05]  /*8620*/  BSYNC.RECONVERGENT B0 ;  /* 0x0000000000007941 */ /* 0x000fea0003800200 */
.L_x_133:
[----:B------:R-:W3:Y:S01]  /*8630*/  S2UR UR5, SR_CgaCtaId ;  /* 0x00000000000579c3 */ /* 0x000ee20000008800 */
[----:B------:R-:W-:Y:S01]  /*8640*/  ULEA UR4, UR46, UR44, 0x3 ;  /* 0x0000002c2e047291 */ /* 0x000fe2000f8e18ff */
[----:B------:R-:W-:-:S04]  /*8650*/  DEPBAR.LE SB0, 0x0 ;  /* 0x000080000000791a */ /* 0x000fc80000000000 */
[----:B------:R-:W-:-:S04]  /*8660*/  UIADD3 UR4, UPT, UPT, UR4, 0x50, URZ ;  /* 0x0000005004047890 */ /* 0x000fc8000fffe0ff */
[----:B---3--:R-:W-:-:S09]  /*8670*/  UPRMT UR4, UR5, 0x654, UR4 ;  /* 0x0000065405047896 */ /* 0x008fd20008000004 */
[----:B------:R-:W-:Y:S01]  /*8680*/  SYNCS.ARRIVE.TRANS64.RED.A1T0 RZ, [UR4], RZ ;  /* 0x000000ffffff79a7 */ /* 0x000fe20008100404 */
[----:B------:R-:W-:Y:S05]  /*8690*/  EXIT ;  /* 0x000000000000794d */ /* 0x000fea0003800000 */
.L_x_24:
[----:B-1----:R1:W3:Y:S02]  /*86a0*/  SYNCS.PHASECHK.TRANS64.TRYWAIT P0, [R0+URZ+0xf0], R2 ;  /* 0x0000f002000075a7 */ /* 0x0022e400080011ff */
[----:B---3--:R-:W-:Y:S05]  /*86b0*/  @!P0 NANOSLEEP.SYNCS 0x989680 ;  /* 0x009896800000895d */ /* 0x008fea0003900000 */
[----:B------:R-:W3:Y:S02]  /*86c0*/  @!P0 SYNCS.PHASECHK.TRANS64 P0, [R0+URZ+0xf0], R2 ;  /* 0x0000f002000085a7 */ /* 0x000ee400080010ff */
[----:B---3--:R-:W-:Y:S05]  /*86d0*/  @!P0 BRA `(.L_x_24) ;  /* 0xfffffffc00f08947 */ /* 0x008fea000383ffff */
[----:B------:R-:W-:Y:S05]  /*86e0*/  BRA `(.L_x_137) ;  /* 0xffffff9000d47947 */ /* 0x000fea000383ffff */
.L_x_27:
[----:B-1----:R-:W-:-:S07]  /*86f0*/  MOV R0, UR33 ;  /* 0x0000002100007c02 */ /* 0x002fce0008000f00 */
.L_x_138:
[----:B-1----:R1:W3:Y:S02]  /*8700*/  SYNCS.PHASECHK.TRANS64.TRYWAIT P0, [R0+URZ+0x18], R3 ;  /* 0x00001803000075a7 */ /* 0x0022e400080011ff */
[----:B---3--:R-:W-:Y:S05]  /*8710*/  @!P0 NANOSLEEP.SYNCS 0x989680 ;  /* 0x009896800000895d */ /* 0x008fea0003900000 */
[----:B------:R-:W3:Y:S02]  /*8720*/  @!P0 SYNCS.PHASECHK.TRANS64 P0, [R0+URZ+0x18], R3 ;  /* 0x00001803000085a7 */ /* 0x000ee400080010ff */
[----:B---3--:R-:W-:Y:S05]  /*8730*/  @!P0 BRA `(.L_x_138) ;  /* 0xfffffffc00f08947 */ /* 0x008fea000383ffff */
[----:B------:R-:W-:Y:S05]  /*8740*/  BRA `(.L_x_26) ;  /* 0xffffff9400187947 */ /* 0x000fea000383ffff */
.L_x_34:
[----:B-1----:R-:W-:-:S07]  /*8750*/  MOV R0, UR17 ;  /* 0x0000001100007c02 */ /* 0x002fce0008000f00 */
.L_x_139:
[----:B-1----:R1:W3:Y:S02]  /*8760*/  SYNCS.PHASECHK.TRANS64.TRYWAIT P0, [R0+URZ+0x18], R3 ;  /* 0x00001803000075a7 */ /* 0x0022e400080011ff */
[----:B---3--:R-:W-:Y:S05]  /*8770*/  @!P0 NANOSLEEP.SYNCS 0x989680 ;  /* 0x009896800000895d */ /* 0x008fea0003900000 */
[----:B------:R-:W3:Y:S02]  /*8780*/  @!P0 SYNCS.PHASECHK.TRANS64 P0, [R0+URZ+0x18], R3 ;  /* 0x00001803000085a7 */ /* 0x000ee400080010ff */
[----:B---3--:R-:W-:Y:S05]  /*8790*/  @!P0 BRA `(.L_x_139) ;  /* 0xfffffffc00f08947 */ /* 0x008fea000383ffff */
[----:B------:R-:W-:Y:S05]  /*87a0*/  BRA `(.L_x_33) ;  /* 0xffffff9400e07947 */ /* 0x000fea000383ffff */
.L_x_39:
[----:B-1----:R1:W3:Y:S02]  /*87b0*/  SYNCS.PHASECHK.TRANS64.TRYWAIT P0, [R3+URZ+0x80], R0 ;  /* 0x00008000030075a7 */ /* 0x0022e400080011ff */
[----:B---3--:R-:W-:Y:S05]  /*87c0*/  @!P0 NANOSLEEP.SYNCS 0x989680 ;  /* 0x009896800000895d */ /* 0x008fea0003900000 */
[----:B------:R-:W3:Y:S02]  /*87d0*/  @!P0 SYNCS.PHASECHK.TRANS64 P0, [R3+URZ+0x80], R0 ;  /* 0x00008000030085a7 */ /* 0x000ee400080010ff */
[----:B---3--:R-:W-:Y:S05]  /*87e0*/  @!P0 BRA `(.L_x_39) ;  /* 0xfffffffc00f08947 */ /* 0x008fea000383ffff */
[----:B------:R-:W-:Y:S05]  /*87f0*/  BRA `(.L_x_140) ;  /* 0xffffff9800807947 */ /* 0x000fea000383ffff */
.L_x_43:
[----:B------:R-:W-:-:S07]  /*8800*/  MOV R0, UR4 ;  /* 0x0000000400007c02 */ /* 0x000fce0008000f00 */
.L_x_141:
[----:B-1----:R1:W3:Y:S02]  /*8810*/  SYNCS.PHASECHK.TRANS64.TRYWAIT P0, [R0+URZ], R2 ;  /* 0x00000002000075a7 */ /* 0x0022e400080011ff */
[----:B---3--:R-:W-:Y:S05]  /*8820*/  @!P0 NANOSLEEP.SYNCS 0x989680 ;  /* 0x009896800000895d */ /* 0x008fea0003900000 */
[----:B------:R-:W3:Y:S02]  /*8830*/  @!P0 SYNCS.PHASECHK.TRANS64 P0, [R0+URZ], R2 ;  /* 0x00000002000085a7 */ /* 0x000ee400080010ff */
[----:B---3--:R-:W-:Y:S05]  /*8840*/  @!P0 BRA `(.L_x_141) ;  /* 0xfffffffc00f08947 */ /* 0x008fea000383ffff */
[----:B------:R-:W-:Y:S05]  /*8850*/  BRA `(.L_x_142) ;  /* 0xffffffa0002c7947 */ /* 0x000fea000383ffff */
.L_x_44:
[----:B------:R-:W-:-:S07]  /*8860*/  MOV R0, UR5 ;  /* 0x0000000500007c02 */ /* 0x000fce0008000f00 */
.L_x_143:
[----:B-1----:R1:W3:Y:S02]  /*8870*/  SYNCS.PHASECHK.TRANS64.TRYWAIT P0, [R0+URZ], R2 ;  /* 0x00000002000075a7 */ /* 0x0022e400080011ff */
[----:B---3--:R-:W-:Y:S05]  /*8880*/  @!P0 NANOSLEEP.SYNCS 0x989680 ;  /* 0x009896800000895d */ /* 0x008fea0003900000 */
[----:B------:R-:W3:Y:S02]  /*8890*/  @!P0 SYNCS.PHASECHK.TRANS64 P0, [R0+URZ], R2 ;  /* 0x00000002000085a7 */ /* 0x000ee400080010ff */
[----:B---3--:R-:W-:Y:S05]  /*88a0*/  @!P0 BRA `(.L_x_143) ;  /* 0xfffffffc00f08947 */ /* 0x008fea000383ffff */
[----:B------:R-:W-:Y:S05]  /*88b0*/  BRA `(.L_x_144) ;  /* 0xffffffa000387947 */ /* 0x000fea000383ffff */
.L_x_47:
[----:B--2---:R2:W3:Y:S02]  /*88c0*/  SYNCS.PHASECHK.TRANS64.TRYWAIT P0, [R2+URZ+0xe0], R4 ;  /* 0x0000e004020075a7 */ /* 0x0044e400080011ff */
[----:B---3--:R-:W-:Y:S05]  /*88d0*/  @!P0 NANOSLEEP.SYNCS 0x989680 ;  /* 0x009896800000895d */ /* 0x008fea0003900000 */
[----:B------:R-:W3:Y:S02]  /*88e0*/  @!P0 SYNCS.PHASECHK.TRANS64 P0, [R2+URZ+0xe0], R4 ;  /* 0x0000e004020085a7 */ /* 0x000ee400080010ff */
[----:B---3--:R-:W-:Y:S05]  /*88f0*/  @!P0 BRA `(.L_x_47) ;  /* 0xfffffffc00f08947 */ /* 0x008fea000383ffff */
[----:B------:R-:W-:Y:S05]  /*8900*/  BRA `(.L_x_145) ;  /* 0xffffffa0009c7947 */ /* 0x000fea000383ffff */
.L_x_48:
[----:B------:R-:W-:-:S07]  /*8910*/  MOV R2, UR4 ;  /* 0x0000000400027c02 */ /* 0x000fce0008000f00 */
.L_x_146:
[----:B--2---:R2:W3:Y:S02]  /*8920*/  SYNCS.PHASECHK.TRANS64.TRYWAIT P0, [R2+URZ+0x90], R5 ;  /* 0x00009005020075a7 */ /* 0x0044e400080011ff */
[----:B---3--:R-:W-:Y:S05]  /*8930*/  @!P0 NANOSLEEP.SYNCS 0x989680 ;  /* 0x009896800000895d */ /* 0x008fea0003900000 */
[----:B------:R-:W3:Y:S02]  /*8940*/  @!P0 SYNCS.PHASECHK.TRANS64 P0, [R2+URZ+0x90], R5 ;  /* 0x00009005020085a7 */ /* 0x000ee400080010ff */
[----:B---3--:R-:W-:Y:S05]  /*8950*/  @!P0 BRA `(.L_x_146) ;  /* 0xfffffffc00f08947 */ /* 0x008fea000383ffff */
[----:B------:R-:W-:Y:S05]  /*8960*/  BRA `(.L_x_147) ;  /* 0xffffffa000ac7947 */ /* 0x000fea000383ffff */
.L_x_49:
[----:B--2---:R2:W3:Y:S02]  /*8970*/  SYNCS.PHASECHK.TRANS64.TRYWAIT P1, [R2+URZ+0x80], R4 ;  /* 0x00008004020075a7 */ /* 0x0044e400080211ff */
[----:B---3--:R-:W-:Y:S05]  /*8980*/  @!P1 NANOSLEEP.SYNCS 0x989680 ;  /* 0x009896800000995d */ /* 0x008fea0003900000 */
[----:B------:R-:W3:Y:S02]  /*8990*/  @!P1 SYNCS.PHASECHK.TRANS64 P1, [R2+URZ+0x80], R4 ;  /* 0x00008004020095a7 */ /* 0x000ee400080210ff */
[----:B---3--:R-:W-:Y:S05]  /*89a0*/  @!P1 BRA `(.L_x_49) ;  /* 0xfffffffc00f09947 */ /* 0x008fea000383ffff */
[----:B------:R-:W-:Y:S05]  /*89b0*/  BRA `(.L_x_148) ;  /* 0xffffffa000dc7947 */ /* 0x000fea000383ffff */
.L_x_52:
[----:B------:R-:W-:-:S07]  /*89c0*/  MOV R0, UR4 ;  /* 0x0000000400007c02 */ /* 0x000fce0008000f00 */
.L_x_149:
[----:B--2---:R2:W3:Y:S02]  /*89d0*/  SYNCS.PHASECHK.TRANS64.TRYWAIT P0, [R0+URZ+0x90], R2 ;  /* 0x00009002000075a7 */ /* 0x0044e400080011ff */
[----:B---3--:R-:W-:Y:S05]  /*89e0*/  @!P0 NANOSLEEP.SYNCS 0x989680 ;  /* 0x009896800000895d */ /* 0x008fea0003900000 */
[----:B------:R-:W3:Y:S02]  /*89f0*/  @!P0 SYNCS.PHASECHK.TRANS64 P0, [R0+URZ+0x90], R2 ;  /* 0x00009002000085a7 */ /* 0x000ee400080010ff */
[----:B---3--:R-:W-:Y:S05]  /*8a00*/  @!P0 BRA `(.L_x_149) ;  /* 0xfffffffc00f08947 */ /* 0x008fea000383ffff */
[----:B------:R-:W-:Y:S05]  /*8a10*/  BRA `(.L_x_51) ;  /* 0xffffffa400307947 */ /* 0x000fea000383ffff */
.L_x_59:
[----:B-1----:R1:W2:Y:S02]  /*8a20*/  SYNCS.PHASECHK.TRANS64.TRYWAIT P1, [R0+URZ+0x80], R2 ;  /* 0x00008002000075a7 */ /* 0x0022a400080211ff */
[----:B--2---:R-:W-:Y:S05]  /*8a30*/  @!P1 NANOSLEEP.SYNCS 0x989680 ;  /* 0x009896800000995d */ /* 0x004fea0003900000 */
[----:B------:R-:W2:Y:S02]  /*8a40*/  @!P1 SYNCS.PHASECHK.TRANS64 P1, [R0+URZ+0x80], R2 ;  /* 0x00008002000095a7 */ /* 0x000ea400080210ff */
[----:B--2---:R-:W-:Y:S05]  /*8a50*/  @!P1 BRA `(.L_x_59) ;  /* 0xfffffffc00f09947 */ /* 0x004fea000383ffff */
[----:B------:R-:W-:Y:S05]  /*8a60*/  BRA `(.L_x_150) ;  /* 0xffffffa800a87947 */ /* 0x000fea000383ffff */
.L_x_60:
[----:B------:R-:W-:-:S07]  /*8a70*/  MOV R2, UR31 ;  /* 0x0000001f00027c02 */ /* 0x000fce0008000f00 */
.L_x_151:
[----:B-1----:R1:W2:Y:S02]  /*8a80*/  SYNCS.PHASECHK.TRANS64.TRYWAIT P0, [R2+URZ+0xc0], R0 ;  /* 0x0000c000020075a7 */ /* 0x0022a400080011ff */
[----:B--2---:R-:W-:Y:S05]  /*8a90*/  @!P0 NANOSLEEP.SYNCS 0x989680 ;  /* 0x009896800000895d */ /* 0x004fea0003900000 */
[----:B------:R-:W2:Y:S02]  /*8aa0*/  @!P0 SYNCS.PHASECHK.TRANS64 P0, [R2+URZ+0xc0], R0 ;  /* 0x0000c000020085a7 */ /* 0x000ea400080010ff */
[----:B--2---:R-:W-:Y:S05]  /*8ab0*/  @!P0 BRA `(.L_x_151) ;  /* 0xfffffffc00f08947 */ /* 0x004fea000383ffff */
[----:B------:R-:W-:Y:S05]  /*8ac0*/  BRA `(.L_x_152) ;  /* 0xffffffa800f87947 */ /* 0x000fea000383ffff */
.L_x_63:
[----:B------:R-:W-:Y:S07]  /*8ad0*/  MOV R0, UR5 ;  /* 0x0000000500007c02 */ /* 0x000fee0008000f00 */
.L_x_153:
[----:B-1----:R1:W2:Y:S02]  /*8ae0*/  SYNCS.PHASECHK.TRANS64.TRYWAIT P0, [R0+URZ], R2 ;  /* 0x00000002000075a7 */ /* 0x0022a400080011ff */
[----:B--2---:R-:W-:Y:S05]  /*8af0*/  @!P0 NANOSLEEP.SYNCS 0x989680 ;  /* 0x009896800000895d */ /* 0x004fea0003900000 */
[----:B------:R-:W2:Y:S02]  /*8b00*/  @!P0 SYNCS.PHASECHK.TRANS64 P0, [R0+URZ], R2 ;  /* 0x00000002000085a7 */ /* 0x000ea400080010ff */
[----:B--2---:R-:W-:Y:S05]  /*8b10*/  @!P0 BRA `(.L_x_153) ;  /* 0xfffffffc00f08947 */ /* 0x004fea000383ffff */
[----:B------:R-:W-:Y:S05]  /*8b20*/  BRA `(.L_x_62) ;  /* 0xffffffac00147947 */ /* 0x000fea000383ffff */
.L_x_66:
[----:B------:R-:W-:-:S07]  /*8b30*/  MOV R0, UR4 ;  /* 0x0000000400007c02 */ /* 0x000fce0008000f00 */
.L_x_154:
[----:B--2---:R2:W4:Y:S02]  /*8b40*/  SYNCS.PHASECHK.TRANS64.TRYWAIT P0, [R0+URZ], R2 ;  /* 0x00000002000075a7 */ /* 0x00452400080011ff */
[----:B----4-:R-:W-:Y:S05]  /*8b50*/  @!P0 NANOSLEEP.SYNCS 0x989680 ;  /* 0x009896800000895d */ /* 0x010fea0003900000 */
[----:B------:R-:W4:Y:S02]  /*8b60*/  @!P0 SYNCS.PHASECHK.TRANS64 P0, [R0+URZ], R2 ;  /* 0x00000002000085a7 */ /* 0x000f2400080010ff */
[----:B----4-:R-:W-:Y:S05]  /*8b70*/  @!P0 BRA `(.L_x_154) ;  /* 0xfffffffc00f08947 */ /* 0x010fea000383ffff */
[----:B------:R-:W-:Y:S05]  /*8b80*/  BRA `(.L_x_155) ;  /* 0xffffffac00f07947 */ /* 0x000fea000383ffff */
.L_x_67:
[----:B------:R-:W-:-:S07]  /*8b90*/  MOV R0, UR5 ;  /* 0x0000000500007c02 */ /* 0x000fce0008000f00 */
.L_x_156:
[----:B-1----:R1:W2:Y:S02]  /*8ba0*/  SYNCS.PHASECHK.TRANS64.TRYWAIT P0, [R0+URZ], R3 ;  /* 0x00000003000075a7 */ /* 0x0022a400080011ff */
[----:B--2---:R-:W-:Y:S05]  /*8bb0*/  @!P0 NANOSLEEP.SYNCS 0x989680 ;  /* 0x009896800000895d */ /* 0x004fea0003900000 */
[----:B------:R-:W2:Y:S02]  /*8bc0*/  @!P0 SYNCS.PHASECHK.TRANS64 P0, [R0+URZ], R3 ;  /* 0x00000003000085a7 */ /* 0x000ea400080010ff */
[----:B--2---:R-:W-:Y:S05]  /*8bd0*/  @!P0 BRA `(.L_x_156) ;  /* 0xfffffffc00f08947 */ /* 0x004fea000383ffff */
[----:B------:R-:W-:Y:S05]  /*8be0*/  BRA `(.L_x_157) ;  /* 0xffffffac00fc7947 */ /* 0x000fea000383ffff */
.L_x_68:
[----:B------:R-:W-:-:S07]  /*8bf0*/  MOV R0, UR5 ;  /* 0x0000000500007c02 */ /* 0x000fce0008000f00 */
.L_x_158:
[----:B-1----:R1:W2:Y:S02]  /*8c00*/  SYNCS.PHASECHK.TRANS64.TRYWAIT P0, [R0+URZ], R3 ;  /* 0x00000003000075a7 */ /* 0x0022a400080011ff */
[----:B--2---:R-:W-:Y:S05]  /*8c10*/  @!P0 NANOSLEEP.SYNCS 0x989680 ;  /* 0x009896800000895d */ /* 0x004fea0003900000 */
[----:B------:R-:W2:Y:S02]  /*8c20*/  @!P0 SYNCS.PHASECHK.TRANS64 P0, [R0+URZ], R3 ;  /* 0x00000003000085a7 */ /* 0x000ea400080010ff */
[----:B--2---:R-:W-:Y:S05]  /*8c30*/  @!P0 BRA `(.L_x_158) ;  /* 0xfffffffc00f08947 */ /* 0x004fea000383ffff */
[----:B------:R-:W-:Y:S05]  /*8c40*/  BRA `(.L_x_159) ;  /* 0xffffffb000087947 */ /* 0x000fea000383ffff */
.L_x_69:
[----:B-1----:R-:W-:-:S07]  /*8c50*/  MOV R0, UR4 ;  /* 0x0000000400007c02 */ /* 0x002fce0008000f00 */
.L_x_160:
[----:B-1----:R1:W2:Y:S02]  /*8c60*/  SYNCS.PHASECHK.TRANS64.TRYWAIT P0, [R0+URZ], R2 ;  /* 0x00000002000075a7 */ /* 0x0022a400080011ff */
[----:B--2---:R-:W-:Y:S05]  /*8c70*/  @!P0 NANOSLEEP.SYNCS 0x989680 ;  /* 0x009896800000895d */ /* 0x004fea0003900000 */
[----:B------:R-:W2:Y:S02]  /*8c80*/  @!P0 SYNCS.PHASECHK.TRANS64 P0, [R0+URZ], R2 ;  /* 0x00000002000085a7 */ /* 0x000ea400080010ff */
[----:B--2---:R-:W-:Y:S05]  /*8c90*/  @!P0 BRA `(.L_x_160) ;  /* 0xfffffffc00f08947 */ /* 0x004fea000383ffff */
[----:B------:R-:W-:Y:S05]  /*8ca0*/  BRA `(.L_x_161) ;  /* 0xffffffb000147947 */ /* 0x000fea000383ffff */
.L_x_74:
[----:B--2---:R2:W3:Y:S02]  /*8cb0*/  SYNCS.PHASECHK.TRANS64.TRYWAIT P0, [R12+URZ+0x80], R0 ;  /* 0x000080000c0075a7 */ /* 0x0044e400080011ff */
[----:B---3--:R-:W-:Y:S05]  /*8cc0*/  @!P0 NANOSLEEP.SYNCS 0x989680 ;  /* 0x009896800000895d */ /* 0x008fea0003900000 */
[----:B------:R-:W3:Y:S02]  /*8cd0*/  @!P0 SYNCS.PHASECHK.TRANS64 P0, [R12+URZ+0x80], R0 ;  /* 0x000080000c0085a7 */ /* 0x000ee400080010ff */
[----:B---3--:R-:W-:Y:S05]  /*8ce0*/  @!P0 BRA `(.L_x_74) ;  /* 0xfffffffc00f08947 */ /* 0x008fea000383ffff */
[----:B------:R-:W-:Y:S05]  /*8cf0*/  BRA `(.L_x_162) ;  /* 0xffffffb400447947 */ /* 0x000fea000383ffff */
.L_x_77:
[----:B--2---:R-:W-:Y:S07]  /*8d00*/  MOV R0, UR21 ;  /* 0x0000001500007c02 */ /* 0x004fee0008000f00 */
.L_x_163:
[----:B--2---:R2:W3:Y:S02]  /*8d10*/  SYNCS.PHASECHK.TRANS64.TRYWAIT P2, [R0+URZ+0x78], R6 ;  /* 0x00007806000075a7 */ /* 0x0044e400080411ff */
[----:B---3--:R-:W-:Y:S05]  /*8d20*/  @!P2 NANOSLEEP.SYNCS 0x989680 ;  /* 0x009896800000a95d */ /* 0x008fea0003900000 */
[----:B------:R-:W3:Y:S02]  /*8d30*/  @!P2 SYNCS.PHASECHK.TRANS64 P2, [R0+URZ+0x78], R6 ;  /* 0x000078060000a5a7 */ /* 0x000ee400080410ff */
[----:B---3--:R-:W-:Y:S05]  /*8d40*/  @!P2 BRA `(.L_x_163) ;  /* 0xfffffffc00f0a947 */ /* 0x008fea000383ffff */
[----:B------:R-:W-:Y:S05]  /*8d50*/  BRA `(.L_x_76) ;  /* 0xffffffb800ac7947 */ /* 0x000fea000383ffff */
.L_x_80:
[----:B------:R-:W-:Y:S07]  /*8d60*/  MOV R0, UR21 ;  /* 0x0000001500007c02 */ /* 0x000fee0008000f00 */
.L_x_164:
[----:B--2---:R2:W3:Y:S02]  /*8d70*/  SYNCS.PHASECHK.TRANS64.TRYWAIT P0, [R0+URZ+0x50], R9 ;  /* 0x00005009000075a7 */ /* 0x0044e400080011ff */
[----:B---3--:R-:W-:Y:S05]  /*8d80*/  @!P0 NANOSLEEP.SYNCS 0x989680 ;  /* 0x009896800000895d */ /* 0x008fea0003900000 */
[----:B------:R-:W3:Y:S02]  /*8d90*/  @!P0 SYNCS.PHASECHK.TRANS64 P0, [R0+URZ+0x50], R9 ;  /* 0x00005009000085a7 */ /* 0x000ee400080010ff */
[----:B---3--:R-:W-:Y:S05]  /*8da0*/  @!P0 BRA `(.L_x_164) ;  /* 0xfffffffc00f08947 */ /* 0x008fea000383ffff */
[----:B------:R-:W-:Y:S05]  /*8db0*/  BRA `(.L_x_165) ;  /* 0xffffffbc00087947 */ /* 0x000fea000383ffff */
.L_x_81:
[----:B------:R-:W-:Y:S07]  /*8dc0*/  MOV R0, UR21 ;  /* 0x0000001500007c02 */ /* 0x000fee0008000f00 */
.L_x_166:
[----:B--2---:R2:W3:Y:S02]  /*8dd0*/  SYNCS.PHASECHK.TRANS64.TRYWAIT P0, [R0+URZ+0x58], R9 ;  /* 0x00005809000075a7 */ /* 0x0044e400080011ff */
[----:B---3--:R-:W-:Y:S05]  /*8de0*/  @!P0 NANOSLEEP.SYNCS 0x989680 ;  /* 0x009896800000895d */ /* 0x008fea0003900000 */
[----:B------:R-:W3:Y:S02]  /*8df0*/  @!P0 SYNCS.PHASECHK.TRANS64 P0, [R0+URZ+0x58], R9 ;  /* 0x00005809000085a7 */ /* 0x000ee400080010ff */
[----:B---3--:R-:W-:Y:S05]  /*8e00*/  @!P0 BRA `(.L_x_166) ;  /* 0xfffffffc00f08947 */ /* 0x008fea000383ffff */
[----:B------:R-:W-:Y:S05]  /*8e10*/  BRA `(.L_x_167) ;  /* 0xffffffbc00407947 */ /* 0x000fea000383ffff */
.L_x_82:
[----:B------:R-:W-:Y:S07]  /*8e20*/  MOV R0, UR21 ;  /* 0x0000001500007c02 */ /* 0x000fee0008000f00 */
.L_x_168:
[----:B--2---:R2:W3:Y:S02]  /*8e30*/  SYNCS.PHASECHK.TRANS64.TRYWAIT P0, [R0+URZ+0x60], R9 ;  /* 0x00006009000075a7 */ /* 0x0044e400080011ff */
[----:B---3--:R-:W-:Y:S05]  /*8e40*/  @!P0 NANOSLEEP.SYNCS 0x989680 ;  /* 0x009896800000895d */ /* 0x008fea0003900000 */
[----:B------:R-:W3:Y:S02]  /*8e50*/  @!P0 SYNCS.PHASECHK.TRANS64 P0, [R0+URZ+0x60], R9 ;  /* 0x00006009000085a7 */ /* 0x000ee400080010ff */
[----:B---3--:R-:W-:Y:S05]  /*8e60*/  @!P0 BRA `(.L_x_168) ;  /* 0xfffffffc00f08947 */ /* 0x008fea000383ffff */
[----:B------:R-:W-:Y:S05]  /*8e70*/  BRA `(.L_x_169) ;  /* 0xffffffbc00847947 */ /* 0x000fea000383ffff */
.L_x_83:
[----:B------:R-:W-:Y:S07]  /*8e80*/  MOV R0, UR21 ;  /* 0x0000001500007c02 */ /* 0x000fee0008000f00 */
.L_x_170:
[----:B--2---:R2:W3:Y:S02]  /*8e90*/  SYNCS.PHASECHK.TRANS64.TRYWAIT P0, [R0+URZ+0x68], R9 ;  /* 0x00006809000075a7 */ /* 0x0044e400080011ff */
[----:B---3--:R-:W-:Y:S05]  /*8ea0*/  @!P0 NANOSLEEP.SYNCS 0x989680 ;  /* 0x009896800000895d */ /* 0x008fea0003900000 */
[----:B------:R-:W3:Y:S02]  /*8eb0*/  @!P0 SYNCS.PHASECHK.TRANS64 P0, [R0+URZ+0x68], R9 ;  /* 0x00006809000085a7 */ /* 0x000ee400080010ff */
[----:B---3--:R-:W-:Y:S05]  /*8ec0*/  @!P0 BRA `(.L_x_170) ;  /* 0xfffffffc00f08947 */ /* 0x008fea000383ffff */
[----:B------:R-:W-:Y:S05]  /*8ed0*/  BRA `(.L_x_171) ;  /* 0xffffffbc00c47947 */ /* 0x000fea000383ffff */
.L_x_85:
[----:B------:R-:W-:-:S07]  /*8ee0*/  MOV R0, UR21 ;  /* 0x0000001500007c02 */ /* 0x000fce0008000f00 */
.L_x_172:
[----:B---3--:R3:W4:Y:S02]  /*8ef0*/  SYNCS.PHASECHK.TRANS64.TRYWAIT P0, [R0+URZ+0x50], R2 ;  /* 0x00005002000075a7 */ /* 0x00872400080011ff */
[----:B----4-:R-:W-:Y:S05]  /*8f00*/  @!P0 NANOSLEEP.SYNCS 0x989680 ;  /* 0x009896800000895d */ /* 0x010fea0003900000 */
[----:B------:R-:W4:Y:S02]  /*8f10*/  @!P0 SYNCS.PHASECHK.TRANS64 P0, [R0+URZ+0x50], R2 ;  /* 0x00005002000085a7 */ /* 0x000f2400080010ff */
[----:B----4-:R-:W-:Y:S05]  /*8f20*/  @!P0 BRA `(.L_x_172) ;  /* 0xfffffffc00f08947 */ /* 0x010fea000383ffff */
[----:B------:R-:W-:Y:S05]  /*8f30*/  BRA `(.L_x_173) ;  /* 0xffffffc0003c7947 */ /* 0x000fea000383ffff */
.L_x_86:
[----:B---3--:R-:W-:-:S07]  /*8f40*/  MOV R0, UR21 ;  /* 0x0000001500007c02 */ /* 0x008fce0008000f00 */
.L_x_174:
[----:B---3--:R3:W4:Y:S02]  /*8f50*/  SYNCS.PHASECHK.TRANS64.TRYWAIT P0, [R0+URZ+0x58], R2 ;  /* 0x00005802000075a7 */ /* 0x00872400080011ff */
[----:B----4-:R-:W-:Y:S05]  /*8f60*/  @!P0 NANOSLEEP.SYNCS 0x989680 ;  /* 0x009896800000895d */ /* 0x010fea0003900000 */
[----:B------:R-:W4:Y:S02]  /*8f70*/  @!P0 SYNCS.PHASECHK.TRANS64 P0, [R0+URZ+0x58], R2 ;  /* 0x00005802000085a7 */ /* 0x000f2400080010ff */
[----:B----4-:R-:W-:Y:S05]  /*8f80*/  @!P0 BRA `(.L_x_174) ;  /* 0xfffffffc00f08947 */ /* 0x010fea000383ffff */
[----:B------:R-:W-:Y:S05]  /*8f90*/  BRA `(.L_x_175) ;  /* 0xffffffc0002c7947 */ /* 0x000fea000383ffff */
.L_x_87:
[----:B---3--:R-:W-:-:S07]  /*8fa0*/  MOV R0, UR21 ;  /* 0x0000001500007c02 */ /* 0x008fce0008000f00 */
.L_x_176:
[----:B---3--:R3:W4:Y:S02]  /*8fb0*/  SYNCS.PHASECHK.TRANS64.TRYWAIT P0, [R0+URZ+0x60], R2 ;  /* 0x00006002000075a7 */ /* 0x00872400080011ff */
[----:B----4-:R-:W-:Y:S05]  /*8fc0*/  @!P0 NANOSLEEP.SYNCS 0x989680 ;  /* 0x009896800000895d */ /* 0x010fea0003900000 */
[----:B------:R-:W4:Y:S02]  /*8fd0*/  @!P0 SYNCS.PHASECHK.TRANS64 P0, [R0+URZ+0x60], R2 ;  /* 0x00006002000085a7 */ /* 0x000f2400080010ff */
[----:B----4-:R-:W-:Y:S05]  /*8fe0*/  @!P0 BRA `(.L_x_176) ;  /* 0xfffffffc00f08947 */ /* 0x010fea000383ffff */
[----:B------:R-:W-:Y:S05]  /*8ff0*/  BRA `(.L_x_177) ;  /* 0xffffffc0001c7947 */ /* 0x000fea000383ffff */
.L_x_89:
[----:B-1----:R1:W2:Y:S02]  /*9000*/  SYNCS.PHASECHK.TRANS64.TRYWAIT P0, [R3+URZ+0x80], R0 ;  /* 0x00008000030075a7 */ /* 0x0022a400080011ff */
[----:B--2---:R-:W-:Y:S05]  /*9010*/  @!P0 NANOSLEEP.SYNCS 0x989680 ;  /* 0x009896800000895d */ /* 0x004fea0003900000 */
[----:B------:R-:W2:Y:S02]  /*9020*/  @!P0 SYNCS.PHASECHK.TRANS64 P0, [R3+URZ+0x80], R0 ;  /* 0x00008000030085a7 */ /* 0x000ea400080010ff */
[----:B--2---:R-:W-:Y:S05]  /*9030*/  @!P0 BRA `(.L_x_89) ;  /* 0xfffffffc00f08947 */ /* 0x004fea000383ffff */
[----:B------:R-:W-:Y:S05]  /*9040*/  BRA `(.L_x_178) ;  /* 0xffffffc000e87947 */ /* 0x000fea000383ffff */
.L_x_100:
[----:B-1----:R-:W-:Y:S04]  /*9050*/  MOV R0, UR44 ;  /* 0x0000002c00007c02 */ /* 0x002fe80008000f00 */
[----:B------:R1:W2:Y:S03]  /*9060*/  SYNCS.PHASECHK.TRANS64.TRYWAIT P1, [R0+URZ+0x30], R3 ;  /* 0x00003003000075a7 */ /* 0x0002a600080211ff */
[----:B--2---:R-:W-:Y:S05]  /*9070*/  @!P1 NANOSLEEP.SYNCS 0x989680 ;  /* 0x009896800000995d */ /* 0x004fea0003900000 */
[----:B------:R-:W2:Y:S02]  /*9080*/  @!P1 SYNCS.PHASECHK.TRANS64 P1, [R0+URZ+0x30], R3 ;  /* 0x00003003000095a7 */ /* 0x000ea400080210ff */
[----:B--2---:R-:W-:Y:S05]  /*9090*/  @!P1 BRA `(.L_x_100) ;  /* 0xfffffffc00ec9947 */ /* 0x004fea000383ffff */
[----:B------:R-:W-:Y:S05]  /*90a0*/  BRA `(.L_x_99) ;  /* 0xffffffd0004c7947 */ /* 0x000fea000383ffff */
.L_x_102:
[----:B-1----:R1:W3:Y:S02]  /*90b0*/  SYNCS.PHASECHK.TRANS64.TRYWAIT P0, [R26+URZ+0xa0], R2 ;  /* 0x0000a0021a0075a7 */ /* 0x0022e400080011ff */
[----:B---3--:R-:W-:Y:S05]  /*90c0*/  @!P0 NANOSLEEP.SYNCS 0x989680 ;  /* 0x009896800000895d */ /* 0x008fea0003900000 */
[----:B------:R-:W3:Y:S02]  /*90d0*/  @!P0 SYNCS.PHASECHK.TRANS64 P0, [R26+URZ+0xa0], R2 ;  /* 0x0000a0021a0085a7 */ /* 0x000ee400080010ff */
[----:B---3--:R-:W-:Y:S05]  /*90e0*/  @!P0 BRA `(.L_x_102) ;  /* 0xfffffffc00f08947 */ /* 0x008fea000383ffff */
[----:B------:R-:W-:Y:S05]  /*90f0*/  BRA `(.L_x_101) ;  /* 0xffffffd000707947 */ /* 0x000fea000383ffff */
.L_x_111:
[----:B---3--:R3:W4:Y:S02]  /*9100*/  SYNCS.PHASECHK.TRANS64.TRYWAIT P0, [R4+URZ+0x30], R0 ;  /* 0x00003000040075a7 */ /* 0x00872400080011ff */
[----:B----4-:R-:W-:Y:S05]  /*9110*/  @!P0 NANOSLEEP.SYNCS 0x989680 ;  /* 0x009896800000895d */ /* 0x010fea0003900000 */
[----:B------:R-:W4:Y:S02]  /*9120*/  @!P0 SYNCS.PHASECHK.TRANS64 P0, [R4+URZ+0x30], R0 ;  /* 0x00003000040085a7 */ /* 0x000f2400080010ff */
[----:B----4-:R-:W-:Y:S05]  /*9130*/  @!P0 BRA `(.L_x_111) ;  /* 0xfffffffc00f08947 */ /* 0x010fea000383ffff */
[----:B------:R-:W-:Y:S05]  /*9140*/  BRA `(.L_x_110) ;  /* 0xffffffd8005c7947 */ /* 0x000fea000383ffff */
.L_x_119:
[----:B-1----:R1:W4:Y:S02]  /*9150*/  SYNCS.PHASECHK.TRANS64.TRYWAIT P0, [R2+URZ+0x30], R4 ;  /* 0x00003004020075a7 */ /* 0x00232400080011ff */
[----:B----4-:R-:W-:Y:S05]  /*9160*/  @!P0 NANOSLEEP.SYNCS 0x989680 ;  /* 0x009896800000895d */ /* 0x010fea0003900000 */
[----:B------:R-:W4:Y:S02]  /*9170*/  @!P0 SYNCS.PHASECHK.TRANS64 P0, [R2+URZ+0x30], R4 ;  /* 0x00003004020085a7 */ /* 0x000f2400080010ff */
[----:B----4-:R-:W-:Y:S05]  /*9180*/  @!P0 BRA `(.L_x_119) ;  /* 0xfffffffc00f08947 */ /* 0x010fea000383ffff */
[----:B------:R-:W-:Y:S05]  /*9190*/  BRA `(.L_x_118) ;  /* 0xffffffe0006c7947 */ /* 0x000fea000383ffff */
.L_x_127:
[----:B---3--:R3:W4:Y:S02]  /*91a0*/  SYNCS.PHASECHK.TRANS64.TRYWAIT P0, [R3+URZ+0x30], R0 ;  /* 0x00003000030075a7 */ /* 0x00872400080011ff */
[----:B----4-:R-:W-:Y:S05]  /*91b0*/  @!P0 NANOSLEEP.SYNCS 0x989680 ;  /* 0x009896800000895d */ /* 0x010fea0003900000 */
[----:B------:R-:W4:Y:S02]  /*91c0*/  @!P0 SYNCS.PHASECHK.TRANS64 P0, [R3+URZ+0x30], R0 ;  /* 0x00003000030085a7 */ /* 0x000f2400080010ff */
[----:B----4-:R-:W-:Y:S05]  /*91d0*/  @!P0 BRA `(.L_x_127) ;  /* 0xfffffffc00f08947 */ /* 0x010fea000383ffff */
[----:B------:R-:W-:Y:S05]  /*91e0*/  BRA `(.L_x_126) ;  /* 0xffffffe800787947 */ /* 0x000fea000383ffff */
        .weak           $__internal_0_$__cuda_sm10x_tcgen05_guardrail_trap_col_being_dealloced_not_returned_by_alloc
        .type           $__internal_0_$__cuda_sm10x_tcgen05_guardrail_trap_col_being_dealloced_not_returned_by_alloc,@function
        .size           $__internal_0_$__cuda_sm10x_tcgen05_guardrail_trap_col_being_dealloced_not_returned_by_alloc,($__internal_1_$__cuda_sm10x_tcgen05_guardrail_trap_phase_invalid_during_alloc - $__internal_0_$__cuda_sm10x_tcgen05_guardrail_trap_col_being_dealloced_not_returned_by_alloc)
$__internal_0_$__cuda_sm10x_tcgen05_guardrail_trap_col_being_dealloced_not_returned_by_alloc:
[----:B------:R-:W-:Y:S05]  /*91f0*/  BPT.TRAP 0x1 ;  /* 0x000000040000795c */ /* 0x000fea0000300000 */
[----:B------:R-:W-:-:S04]  /*9200*/  HFMA2 R3, -RZ, RZ, 0, 0 ;  /* 0x00000000ff037431 */ /* 0x000fc800000001ff */
[----:B------:R-:W-:Y:S05]  /*9210*/  RET.REL.NODEC R2 `(_ZN7cutlass13device_kernelINS_4gemm6kernel13GemmUniversalIN4cute5tupleIJiiiiEEENS1_10collective13CollectiveMmaINS1_35MainloopSm100TmaUmmaWarpSpecializedILi3ELi2ELi4ENS5_IJNS4_1CILi2EEESB_NSA_ILi1EEEEEEEENS5_IJNSA_ILi64EEENSA_ILi128EEESF_EEENS_6half_tENS5_IJlSC_lEEESI_SJ_NS4_8TiledMMAINS4_8MMA_AtomIJNS4_20SM100_MMA_F16BF16_SSISI_SI_fLi64ELi128ELNS4_4UMMA5MajorE0ELSO_0ELNSN_7ScaleInE0ELSP_0EEEEEENS4_6LayoutINS5_IJSC_SC_SC_EEENS5_IJNSA_ILi0EEESU_SU_EEEEENS5_IJNS4_10UnderscoreESX_SX_EEEEENS4_23SM90_TMA_LOAD_MULTICASTENS4_14ComposedLayoutINS4_7SwizzleILi3ELi4ELi3EEENS4_18smem_ptr_flag_bitsILi16EEENSS_INS5_IJNSA_ILi8EEESF_EEENS5_IJSF_SC_EEEEEEEvNS4_8identityES10_S1A_vS1B_EENS_8epilogue10collective18CollectiveEpilogueINS1D_23Sm100TmaWarpSpecializedILi4ELi2ELi16ELb1ELb0EEEJSH_NS5_IJNSS_ISF_SC_EENSS_INSA_ILi32EEESC_EEEEESI_SJ_SI_SJ_NS1D_6fusion15FusionCallbacksIS1H_NS1M_17LinearCombinationISI_fSI_fLNS_15FloatRoundStyleE2EEESH_S1L_JEEENS4_5SM1004TMEM4LOAD26SM100_TMEM_LOAD_16dp256b4xENS4_13SM90_TMA_LOADENS11_INS12_ILi2ELi4ELi3EEES15_NSS_INS5_IJS16_S1J_EEENS5_IJS1J_SC_EEEEEEENS4_17SM75_U32x4_LDSM_NENS4_14SM90_TMA_STOREES21_NS4_17SM90_U32x4_STSM_NENS4_39AutoVectorizingCopyWithAssumedAlignmentILi128EEEEEEvvEEEEvNT_6ParamsE) ;  /* 0xffffff6c02787950 */ /* 0x000fea0003c3ffff */
        .weak           $__internal_1_$__cuda_sm10x_tcgen05_guardrail_trap_phase_invalid_during_alloc
        .type           $__internal_1_$__cuda_sm10x_tcgen05_guardrail_trap_phase_invalid_during_alloc,@function
        .size           $__internal_1_$__cuda_sm10x_tcgen05_guardrail_trap_phase_invalid_during_alloc,($__internal_2_$__cuda_sm10x_tcgen05_guardrail_trap_unallocated_columns_being_dealloced - $__internal_1_$__cuda_sm10x_tcgen05_guardrail_trap_phase_invalid_during_alloc)
$__internal_1_$__cuda_sm10x_tcgen05_guardrail_trap_phase_invalid_during_alloc:
[----:B------:R-:W-:Y:S05]  /*9220*/  BPT.TRAP 0x1 ;  /* 0x000000040000795c */ /* 0x000fea0000300000 */
[----:B------:R-:W-:-:S04]  /*9230*/  MOV R5, 0x0 ;  /* 0x0000000000057802 */ /* 0x000fc80000000f00 */
[----:B------:R-:W-:Y:S05]  /*9240*/  RET.REL.NODEC R4 `(_ZN7cutlass13device_kernelINS_4gemm6kernel13GemmUniversalIN4cute5tupleIJiiiiEEENS1_10collective13CollectiveMmaINS1_35MainloopSm100TmaUmmaWarpSpecializedILi3ELi2ELi4ENS5_IJNS4_1CILi2EEESB_NSA_ILi1EEEEEEEENS5_IJNSA_ILi64EEENSA_ILi128EEESF_EEENS_6half_tENS5_IJlSC_lEEESI_SJ_NS4_8TiledMMAINS4_8MMA_AtomIJNS4_20SM100_MMA_F16BF16_SSISI_SI_fLi64ELi128ELNS4_4UMMA5MajorE0ELSO_0ELNSN_7ScaleInE0ELSP_0EEEEEENS4_6LayoutINS5_IJSC_SC_SC_EEENS5_IJNSA_ILi0EEESU_SU_EEEEENS5_IJNS4_10UnderscoreESX_SX_EEEEENS4_23SM90_TMA_LOAD_MULTICASTENS4_14ComposedLayoutINS4_7SwizzleILi3ELi4ELi3EEENS4_18smem_ptr_flag_bitsILi16EEENSS_INS5_IJNSA_ILi8EEESF_EEENS5_IJSF_SC_EEEEEEEvNS4_8identityES10_S1A_vS1B_EENS_8epilogue10collective18CollectiveEpilogueINS1D_23Sm100TmaWarpSpecializedILi4ELi2ELi16ELb1ELb0EEEJSH_NS5_IJNSS_ISF_SC_EENSS_INSA_ILi32EEESC_EEEEESI_SJ_SI_SJ_NS1D_6fusion15FusionCallbacksIS1H_NS1M_17LinearCombinationISI_fSI_fLNS_15FloatRoundStyleE2EEESH_S1L_JEEENS4_5SM1004TMEM4LOAD26SM100_TMEM_LOAD_16dp256b4xENS4_13SM90_TMA_LOADENS11_INS12_ILi2ELi4ELi3EEES15_NSS_INS5_IJS16_S1J_EEENS5_IJS1J_SC_EEEEEEENS4_17SM75_U32x4_LDSM_NENS4_14SM90_TMA_STOREES21_NS4_17SM90_U32x4_STSM_NENS4_39AutoVectorizingCopyWithAssumedAlignmentILi128EEEEEEvvEEEEvNT_6ParamsE) ;  /* 0xffffff6c046c7950 */ /* 0x000fea0003c3ffff */
        .weak           $__internal_2_$__cuda_sm10x_tcgen05_guardrail_trap_unallocated_columns_being_dealloced
        .type           $__internal_2_$__cuda_sm10x_tcgen05_guardrail_trap_unallocated_columns_being_dealloced,@function
        .size           $__internal_2_$__cuda_sm10x_tcgen05_guardrail_trap_unallocated_columns_being_dealloced,(.L_x_180 - $__internal_2_$__cuda_sm10x_tcgen05_guardrail_trap_unallocated_columns_being_dealloced)
$__internal_2_$__cuda_sm10x_tcgen05_guardrail_trap_unallocated_columns_being_dealloced:
[----:B------:R-:W-:Y:S05]  /*9250*/  BPT.TRAP 0x1 ;  /* 0x000000040000795c */ /* 0x000fea0000300000 */
[----:B------:R-:W-:-:S04]  /*9260*/  HFMA2 R3, -RZ, RZ, 0, 0 ;  /* 0x00000000ff037431 */ /* 0x000fc800000001ff */
[----:B------:R-:W-:Y:S05]  /*9270*/  RET.REL.NODEC R2 `(_ZN7cutlass13device_kernelINS_4gemm6kernel13GemmUniversalIN4cute5tupleIJiiiiEEENS1_10collective13CollectiveMmaINS1_35MainloopSm100TmaUmmaWarpSpecializedILi3ELi2ELi4ENS5_IJNS4_1CILi2EEESB_NSA_ILi1EEEEEEEENS5_IJNSA_ILi64EEENSA_ILi128EEESF_EEENS_6half_tENS5_IJlSC_lEEESI_SJ_NS4_8TiledMMAINS4_8MMA_AtomIJNS4_20SM100_MMA_F16BF16_SSISI_SI_fLi64ELi128ELNS4_4UMMA5MajorE0ELSO_0ELNSN_7ScaleInE0ELSP_0EEEEEENS4_6LayoutINS5_IJSC_SC_SC_EEENS5_IJNSA_ILi0EEESU_SU_EEEEENS5_IJNS4_10UnderscoreESX_SX_EEEEENS4_23SM90_TMA_LOAD_MULTICASTENS4_14ComposedLayoutINS4_7SwizzleILi3ELi4ELi3EEENS4_18smem_ptr_flag_bitsILi16EEENSS_INS5_IJNSA_ILi8EEESF_EEENS5_IJSF_SC_EEEEEEEvNS4_8identityES10_S1A_vS1B_EENS_8epilogue10collective18CollectiveEpilogueINS1D_23Sm100TmaWarpSpecializedILi4ELi2ELi16ELb1ELb0EEEJSH_NS5_IJNSS_ISF_SC_EENSS_INSA_ILi32EEESC_EEEEESI_SJ_SI_SJ_NS1D_6fusion15FusionCallbacksIS1H_NS1M_17LinearCombinationISI_fSI_fLNS_15FloatRoundStyleE2EEESH_S1L_JEEENS4_5SM1004TMEM4LOAD26SM100_TMEM_LOAD_16dp256b4xENS4_13SM90_TMA_LOADENS11_INS12_ILi2ELi4ELi3EEES15_NSS_INS5_IJS16_S1J_EEENS5_IJS1J_SC_EEEEEEENS4_17SM75_U32x4_LDSM_NENS4_14SM90_TMA_STOREES21_NS4_17SM90_U32x4_STSM_NENS4_39AutoVectorizingCopyWithAssumedAlignmentILi128EEEEEEvvEEEEvNT_6ParamsE) ;  /* 0xffffff6c02607950 */ /* 0x000fea0003c3ffff */
.L_x_179:
[----:B------:R-:W-:-:S00]  /*9280*/  BRA `(.L_x_179) ;  /* 0xfffffffc00fc7947 */ /* 0x000fc0000383ffff */
[----:B------:R-:W-:-:S00]  /*9290*/  NOP ;  /* 0x0000000000007918 */ /* 0x000fc00000000000 */
        /* <DEDUP_REMOVED lines=14> */
.L_x_180:


//--------------------- .nv.global.init           --------------------------
	.section	.nv.global.init,"aw",@progbits
.nv.global.init:
	.type		$str$27,@object
	.size		$str$27,($str$28 - $str$27)
$str$27:
        /*0000*/ 	.byte	0x28, 0x61, 0x64, 0x64, 0x72, 0x65, 0x73, 0x73, 0x20, 0x26, 0x20, 0x6d, 0x61, 0x73, 0x6b, 0x29
        /*0010*/ 	.byte	0x20, 0x3d, 0x3d, 0x20, 0x30, 0x00
	.type		$str$28,@object
	.size		$str$28,($str$26 - $str$28)
$str$28:
        /*0016*/ 	.byte	0x2f, 0x74, 0x6d, 0x70, 0x2f, 0x63, 0x75, 0x74, 0x6c, 0x61, 0x73, 0x73, 0x5f, 0x73, 0x77, 0x65
        /*0026*/ 	.byte	0x65, 0x70, 0x5f, 0x73, 0x72, 0x63, 0x2f, 0x69, 0x6e, 0x63, 0x6c, 0x75, 0x64, 0x65, 0x2f, 0x63
        /*0036*/ 	.byte	0x75, 0x74, 0x65, 0x2f, 0x70, 0x6f, 0x69, 0x6e, 0x74, 0x65, 0x72, 0x5f, 0x66, 0x6c, 0x61, 0x67
        /*0046*/ 	.byte	0x67, 0x65, 0x64, 0x2e, 0x68, 0x70, 0x70, 0x00
	.type		$str$26,@object
	.size		$str$26,($str$25 - $str$26)
$str$26:
        /*004e*/ 	.byte	0x2f, 0x74, 0x6d, 0x70, 0x2f, 0x63, 0x75, 0x74, 0x6c, 0x61, 0x73, 0x73, 0x5f, 0x73, 0x77, 0x65
        /*005e*/ 	.byte	0x65, 0x70, 0x5f, 0x73, 0x72, 0x63, 0x2f, 0x69, 0x6e, 0x63, 0x6c, 0x75, 0x64, 0x65, 0x2f, 0x63
        /*006e*/ 	.byte	0x75, 0x74, 0x65, 0x2f, 0x61, 0x74, 0x6f, 0x6d, 0x2f, 0x63, 0x6f, 0x70, 0x79, 0x5f, 0x74, 0x72
        /*007e*/ 	.byte	0x61, 0x69, 0x74, 0x73, 0x5f, 0x73, 0x6d, 0x31, 0x30, 0x30, 0x2e, 0x68, 0x70, 0x70, 0x00
	.type		$str$25,@object
	.size		$str$25,(__unnamed_1 - $str$25)
$str$25:
        /*008d*/ 	.byte	0x28, 0x28, 0x75, 0x69, 0x6e, 0x74, 0x33, 0x32, 0x5f, 0x74, 0x28, 0x74, 0x68, 0x72, 0x65, 0x61
        /*009d*/ 	.byte	0x64, 0x49, 0x64, 0x78, 0x2e, 0x78, 0x29, 0x20, 0x2f, 0x20, 0x33, 0x32, 0x29, 0x20, 0x25, 0x20
        /*00ad*/ 	.byte	0x34, 0x29, 0x20, 0x3d, 0x3d, 0x20, 0x28, 0x28, 0x28, 0x74, 0x6d, 0x65, 0x6d, 0x5f, 0x61, 0x64
        /*00bd*/ 	.byte	0x64, 0x72, 0x20, 0x3e, 0x3e, 0x20, 0x31, 0x36, 0x29, 0x20, 0x2f, 0x20, 0x33, 0x32, 0x29, 0x20
        /*00cd*/ 	.byte	0x25, 0x20, 0x34, 0x29, 0x00
	.type		__unnamed_1,@object
	.size		__unnamed_1,(__unnamed_2 - __unnamed_1)
__unnamed_1:
        /*00d2*/ 	.byte	0x61, 0x75, 0x74, 0x6f, 0x20, 0x63, 0x75, 0x74, 0x65, 0x3a, 0x3a, 0x61, 0x73, 0x5f, 0x70, 0x6f
        /* <DEDUP_REMOVED lines=24> */
        /*0262*/ 	.byte	0x3e, 0x3e, 0x3e, 0x5d, 0x00
	.type		__unnamed_2,@object
	.size		__unnamed_2,(.L_2 - __unnamed_2)
__unnamed_2:
        /* <DEDUP_REMOVED lines=46> */
.L_2:


//--------------------- .nv.shared._ZN7cutlass13device_kernelINS_4gemm6kernel13GemmUniversalIN4cute5tupleIJiiiiEEENS1_10collective13CollectiveMmaINS1_35MainloopSm100TmaUmmaWarpSpecializedILi3ELi2ELi4ENS5_IJNS4_1CILi2EEESB_NSA_ILi1EEEEEEEENS5_IJNSA_ILi64EEENSA_ILi128EEESF_EEENS_6half_tENS5_IJlSC_lEEESI_SJ_NS4_8TiledMMAINS4_8MMA_AtomIJNS4_20SM100_MMA_F16BF16_SSISI_SI_fLi64ELi128ELNS4_4UMMA5MajorE0ELSO_0ELNSN_7ScaleInE0ELSP_0EEEEEENS4_6LayoutINS5_IJSC_SC_SC_EEENS5_IJNSA_ILi0EEESU_SU_EEEEENS5_IJNS4_10UnderscoreESX_SX_EEEEENS4_23SM90_TMA_LOAD_MULTICASTENS4_14ComposedLayoutINS4_7SwizzleILi3ELi4ELi3EEENS4_18smem_ptr_flag_bitsILi16EEENSS_INS5_IJNSA_ILi8EEESF_EEENS5_IJSF_SC_EEEEEEEvNS4_8identityES10_S1A_vS1B_EENS_8epilogue10collective18CollectiveEpilogueINS1D_23Sm100TmaWarpSpecializedILi4ELi2ELi16ELb1ELb0EEEJSH_NS5_IJNSS_ISF_SC_EENSS_INSA_ILi32EEESC_EEEEESI_SJ_SI_SJ_NS1D_6fusion15FusionCallbacksIS1H_NS1M_17LinearCombinationISI_fSI_fLNS_15FloatRoundStyleE2EEESH_S1L_JEEENS4_5SM1004TMEM4LOAD26SM100_TMEM_LOAD_16dp256b4xENS4_13SM90_TMA_LOADENS11_INS12_ILi2ELi4ELi3EEES15_NSS_INS5_IJS16_S1J_EEENS5_IJS1J_SC_EEEEEEENS4_17SM75_U32x4_LDSM_NENS4_14SM90_TMA_STOREES21_NS4_17SM90_U32x4_STSM_NENS4_39AutoVectorizingCopyWithAssumedAlignmentILi128EEEEEEvvEEEEvNT_6ParamsE --------------------------
	.section	.nv.shared._ZN7cutlass13device_kernelINS_4gemm6kernel13GemmUniversalIN4cute5tupleIJiiiiEEENS1_10collective13CollectiveMmaINS1_35MainloopSm100TmaUmmaWarpSpecializedILi3ELi2ELi4ENS5_IJNS4_1CILi2EEESB_NSA_ILi1EEEEEEEENS5_IJNSA_ILi64EEENSA_ILi128EEESF_EEENS_6half_tENS5_IJlSC_lEEESI_SJ_NS4_8TiledMMAINS4_8MMA_AtomIJNS4_20SM100_MMA_F16BF16_SSISI_SI_fLi64ELi128ELNS4_4UMMA5MajorE0ELSO_0ELNSN_7ScaleInE0ELSP_0EEEEEENS4_6LayoutINS5_IJSC_SC_SC_EEENS5_IJNSA_ILi0EEESU_SU_EEEEENS5_IJNS4_10UnderscoreESX_SX_EEEEENS4_23SM90_TMA_LOAD_MULTICASTENS4_14ComposedLayoutINS4_7SwizzleILi3ELi4ELi3EEENS4_18smem_ptr_flag_bitsILi16EEENSS_INS5_IJNSA_ILi8EEESF_EEENS5_IJSF_SC_EEEEEEEvNS4_8identityES10_S1A_vS1B_EENS_8epilogue10collective18CollectiveEpilogueINS1D_23Sm100TmaWarpSpecializedILi4ELi2ELi16ELb1ELb0EEEJSH_NS5_IJNSS_ISF_SC_EENSS_INSA_ILi32EEESC_EEEEESI_SJ_SI_SJ_NS1D_6fusion15FusionCallbacksIS1H_NS1M_17LinearCombinationISI_fSI_fLNS_15FloatRoundStyleE2EEESH_S1L_JEEENS4_5SM1004TMEM4LOAD26SM100_TMEM_LOAD_16dp256b4xENS4_13SM90_TMA_LOADENS11_INS12_ILi2ELi4ELi3EEES15_NSS_INS5_IJS16_S1J_EEENS5_IJS1J_SC_EEEEEEENS4_17SM75_U32x4_LDSM_NENS4_14SM90_TMA_STOREES21_NS4_17SM90_U32x4_STSM_NENS4_39AutoVectorizingCopyWithAssumedAlignmentILi128EEEEEEvvEEEEvNT_6ParamsE,"aw",@nobits
	.sectionflags	@""
	.align	16
	.zero		1024


//--------------------- .nv.shared.reserved.0     --------------------------
	.section	.nv.shared.reserved.0,"aw",@nobits
	.weak		__nv_reservedSMEM_offset_0_alias
	.size		__nv_reservedSMEM_offset_0_alias, 0, 64
	.other		__nv_reservedSMEM_offset_0_alias,@"STO_CUDA_RESERVED_SHARED STV_DEFAULT"
__nv_reservedSMEM_offset_0_alias:
	.zero		0
.nv.shared.reserved.0:
	.zero		64
	.weak		__nv_reservedSMEM_tcgen05_partition
	.type		__nv_reservedSMEM_tcgen05_partition,@object
	.size		__nv_reservedSMEM_tcgen05_partition,(.L_0 - __nv_reservedSMEM_tcgen05_partition)
__nv_reservedSMEM_tcgen05_partition:
	.zero		32
.L_0:


//--------------------- .nv.global                --------------------------
	.section	.nv.global,"aw",@nobits
.nv.global:
	.type		_ZN39_INTERNAL_9435f3c8_4_k_cu_04694889_72054cute1_E,@object
	.size		_ZN39_INTERNAL_9435f3c8_4_k_cu_04694889_72054cute1_E,(_ZN39_INTERNAL_9435f3c8_4_k_cu_04694889_72054cuda3std3__45__cpo6cbeginE - _ZN39_INTERNAL_9435f3c8_4_k_cu_04694889_72054cute1_E)
_ZN39_INTERNAL_9435f3c8_4_k_cu_04694889_72054cute1_E:
	.zero		1
	.type		_ZN39_INTERNAL_9435f3c8_4_k_cu_04694889_72054cuda3std3__45__cpo6cbeginE,@object
	.size		_ZN39_INTERNAL_9435f3c8_4_k_cu_04694889_72054cuda3std3__45__cpo6cbeginE,(_ZN39_INTERNAL_9435f3c8_4_k_cu_04694889_72054cuda3std3__48in_placeE - _ZN39_INTERNAL_9435f3c8_4_k_cu_04694889_72054cuda3std3__45__cpo6cbeginE)
_ZN39_INTERNAL_9435f3c8_4_k_cu_04694889_72054cuda3std3__45__cpo6cbeginE:
	.zero		1
	.type		_ZN39_INTERNAL_9435f3c8_4_k_cu_04694889_72054cuda3std3__48in_placeE,@object
	.size		_ZN39_INTERNAL_9435f3c8_4_k_cu_04694889_72054cuda3std3__48in_placeE,(_ZN39_INTERNAL_9435f3c8_4_k_cu_04694889_72054cuda3std6ranges3__45__cpo9iter_moveE - _ZN39_INTERNAL_9435f3c8_4_k_cu_04694889_72054cuda3std3__48in_placeE)
_ZN39_INTERNAL_9435f3c8_4_k_cu_04694889_72054cuda3std3__48in_placeE:
	.zero		1
	.type		_ZN39_INTERNAL_9435f3c8_4_k_cu_04694889_72054cuda3std6ranges3__45__cpo9iter_moveE,@object
	.size		_ZN39_INTERNAL_9435f3c8_4_k_cu_04694889_72054cuda3std6ranges3__45__cpo9iter_moveE,(_ZN39_INTERNAL_9435f3c8_4_k_cu_04694889_72054cuda3std3__45__cpo5beginE - _ZN39_INTERNAL_9435f3c8_4_k_cu_04694889_72054cuda3std6ranges3__45__cpo9iter_moveE)
_ZN39_INTERNAL_9435f3c8_4_k_cu_04694889_72054cuda3std6ranges3__45__cpo9iter_moveE:
	.zero		1
	.type		_ZN39_INTERNAL_9435f3c8_4_k_cu_04694889_72054cuda3std3__45__cpo5beginE,@object
	.size		_ZN39_INTERNAL_9435f3c8_4_k_cu_04694889_72054cuda3std3__45__cpo5beginE,(_ZN39_INTERNAL_9435f3c8_4_k_cu_04694889_72054cuda3std3__441_GLOBAL__N__9435f3c8_4_k_cu_04694889_72056ignoreE - _ZN39_INTERNAL_9435f3c8_4_k_cu_04694889_72054cuda3std3__45__cpo5beginE)
_ZN39_INTERNAL_9435f3c8_4_k_cu_04694889_72054cuda3std3__45__cpo5beginE:
	.zero		1
	.type		_ZN39_INTERNAL_9435f3c8_4_k_cu_04694889_72054cuda3std3__441_GLOBAL__N__9435f3c8_4_k_cu_04694889_72056ignoreE,@object
	.size		_ZN39_INTERNAL_9435f3c8_4_k_cu_04694889_72054cuda3std3__441_GLOBAL__N__9435f3c8_4_k_cu_04694889_72056ignoreE,(_ZN39_INTERNAL_9435f3c8_4_k_cu_04694889_72054cute7productE - _ZN39_INTERNAL_9435f3c8_4_k_cu_04694889_72054cuda3std3__441_GLOBAL__N__9435f3c8_4_k_cu_04694889_72056ignoreE)
_ZN39_INTERNAL_9435f3c8_4_k_cu_04694889_72054cuda3std3__441_GLOBAL__N__9435f3c8_4_k_cu_04694889_72056ignoreE:
	.zero		1
	.type		_ZN39_INTERNAL_9435f3c8_4_k_cu_04694889_72054cute7productE,@object
	.size		_ZN39_INTERNAL_9435f3c8_4_k_cu_04694889_72054cute7productE,(_ZN39_INTERNAL_9435f3c8_4_k_cu_04694889_72054cuda3std3__45__cpo3endE - _ZN39_INTERNAL_9435f3c8_4_k_cu_04694889_72054cute7productE)
_ZN39_INTERNAL_9435f3c8_4_k_cu_04694889_72054cute7productE:
	.zero		1
	.type		_ZN39_INTERNAL_9435f3c8_4_k_cu_04694889_72054cuda3std3__45__cpo3endE,@object
	.size		_ZN39_INTERNAL_9435f3c8_4_k_cu_04694889_72054cuda3std3__45__cpo3endE,(_ZN39_INTERNAL_9435f3c8_4_k_cu_04694889_72054cuda3std3__419piecewise_constructE - _ZN39_INTERNAL_9435f3c8_4_k_cu_04694889_72054cuda3std3__45__cpo3endE)
_ZN39_INTERNAL_9435f3c8_4_k_cu_04694889_72054cuda3std3__45__cpo3endE:
	.zero		1
	.type		_ZN39_INTERNAL_9435f3c8_4_k_cu_04694889_72054cuda3std3__419piecewise_constructE,@object
	.size		_ZN39_INTERNAL_9435f3c8_4_k_cu_04694889_72054cuda3std3__419piecewise_constructE,(_ZN39_INTERNAL_9435f3c8_4_k_cu_04694889_72054cuda3std3__45__cpo4cendE - _ZN39_INTERNAL_9435f3c8_4_k_cu_04694889_72054cuda3std3__419piecewise_constructE)
_ZN39_INTERNAL_9435f3c8_4_k_cu_04694889_72054cuda3std3__419piecewise_constructE:
	.zero		1
	.type		_ZN39_INTERNAL_9435f3c8_4_k_cu_04694889_72054cuda3std3__45__cpo4cendE,@object
	.size		_ZN39_INTERNAL_9435f3c8_4_k_cu_04694889_72054cuda3std3__45__cpo4cendE,(_ZN39_INTERNAL_9435f3c8_4_k_cu_04694889_72054cuda3std6ranges3__45__cpo4swapE - _ZN39_INTERNAL_9435f3c8_4_k_cu_04694889_72054cuda3std3__45__cpo4cendE)
_ZN39_INTERNAL_9435f3c8_4_k_cu_04694889_72054cuda3std3__45__cpo4cendE:
	.zero		1
	.type		_ZN39_INTERNAL_9435f3c8_4_k_cu_04694889_72054cuda3std6ranges3__45__cpo4swapE,@object
	.size		_ZN39_INTERNAL_9435f3c8_4_k_cu_04694889_72054cuda3std6ranges3__45__cpo4swapE,(.L_10 - _ZN39_INTERNAL_9435f3c8_4_k_cu_04694889_72054cuda3std6ranges3__45__cpo4swapE)
_ZN39_INTERNAL_9435f3c8_4_k_cu_04694889_72054cuda3std6ranges3__45__cpo4swapE:
	.zero		1
.L_10:


//--------------------- .nv.constant0._ZN7cutlass13device_kernelINS_4gemm6kernel13GemmUniversalIN4cute5tupleIJiiiiEEENS1_10collective13CollectiveMmaINS1_35MainloopSm100TmaUmmaWarpSpecializedILi3ELi2ELi4ENS5_IJNS4_1CILi2EEESB_NSA_ILi1EEEEEEEENS5_IJNSA_ILi64EEENSA_ILi128EEESF_EEENS_6half_tENS5_IJlSC_lEEESI_SJ_NS4_8TiledMMAINS4_8MMA_AtomIJNS4_20SM100_MMA_F16BF16_SSISI_SI_fLi64ELi128ELNS4_4UMMA5MajorE0ELSO_0ELNSN_7ScaleInE0ELSP_0EEEEEENS4_6LayoutINS5_IJSC_SC_SC_EEENS5_IJNSA_ILi0EEESU_SU_EEEEENS5_IJNS4_10UnderscoreESX_SX_EEEEENS4_23SM90_TMA_LOAD_MULTICASTENS4_14ComposedLayoutINS4_7SwizzleILi3ELi4ELi3EEENS4_18smem_ptr_flag_bitsILi16EEENSS_INS5_IJNSA_ILi8EEESF_EEENS5_IJSF_SC_EEEEEEEvNS4_8identityES10_S1A_vS1B_EENS_8epilogue10collective18CollectiveEpilogueINS1D_23Sm100TmaWarpSpecializedILi4ELi2ELi16ELb1ELb0EEEJSH_NS5_IJNSS_ISF_SC_EENSS_INSA_ILi32EEESC_EEEEESI_SJ_SI_SJ_NS1D_6fusion15FusionCallbacksIS1H_NS1M_17LinearCombinationISI_fSI_fLNS_15FloatRoundStyleE2EEESH_S1L_JEEENS4_5SM1004TMEM4LOAD26SM100_TMEM_LOAD_16dp256b4xENS4_13SM90_TMA_LOADENS11_INS12_ILi2ELi4ELi3EEES15_NSS_INS5_IJS16_S1J_EEENS5_IJS1J_SC_EEEEEEENS4_17SM75_U32x4_LDSM_NENS4_14SM90_TMA_STOREES21_NS4_17SM90_U32x4_STSM_NENS4_39AutoVectorizingCopyWithAssumedAlignmentILi128EEEEEEvvEEEEvNT_6ParamsE --------------------------
	.section	.nv.constant0._ZN7cutlass13device_kernelINS_4gemm6kernel13GemmUniversalIN4cute5tupleIJiiiiEEENS1_10collective13CollectiveMmaINS1_35MainloopSm100TmaUmmaWarpSpecializedILi3ELi2ELi4ENS5_IJNS4_1CILi2EEESB_NSA_ILi1EEEEEEEENS5_IJNSA_ILi64EEENSA_ILi128EEESF_EEENS_6half_tENS5_IJlSC_lEEESI_SJ_NS4_8TiledMMAINS4_8MMA_AtomIJNS4_20SM100_MMA_F16BF16_SSISI_SI_fLi64ELi128ELNS4_4UMMA5MajorE0ELSO_0ELNSN_7ScaleInE0ELSP_0EEEEEENS4_6LayoutINS5_IJSC_SC_SC_EEENS5_IJNSA_ILi0EEESU_SU_EEEEENS5_IJNS4_10UnderscoreESX_SX_EEEEENS4_23SM90_TMA_LOAD_MULTICASTENS4_14ComposedLayoutINS4_7SwizzleILi3ELi4ELi3EEENS4_18smem_ptr_flag_bitsILi16EEENSS_INS5_IJNSA_ILi8EEESF_EEENS5_IJSF_SC_EEEEEEEvNS4_8identityES10_S1A_vS1B_EENS_8epilogue10collective18CollectiveEpilogueINS1D_23Sm100TmaWarpSpecializedILi4ELi2ELi16ELb1ELb0EEEJSH_NS5_IJNSS_ISF_SC_EENSS_INSA_ILi32EEESC_EEEEESI_SJ_SI_SJ_NS1D_6fusion15FusionCallbacksIS1H_NS1M_17LinearCombinationISI_fSI_fLNS_15FloatRoundStyleE2EEESH_S1L_JEEENS4_5SM1004TMEM4LOAD26SM100_TMEM_LOAD_16dp256b4xENS4_13SM90_TMA_LOADENS11_INS12_ILi2ELi4ELi3EEES15_NSS_INS5_IJS16_S1J_EEENS5_IJS1J_SC_EEEEEEENS4_17SM75_U32x4_LDSM_NENS4_14SM90_TMA_STOREES21_NS4_17SM90_U32x4_STSM_NENS4_39AutoVectorizingCopyWithAssumedAlignmentILi128EEEEEEvvEEEEvNT_6ParamsE,"a",@progbits
	.sectionflags	@""
	.align	4
.nv.constant0._ZN7cutlass13device_kernelINS_4gemm6kernel13GemmUniversalIN4cute5tupleIJiiiiEEENS1_10collective13CollectiveMmaINS1_35MainloopSm100TmaUmmaWarpSpecializedILi3ELi2ELi4ENS5_IJNS4_1CILi2EEESB_NSA_ILi1EEEEEEEENS5_IJNSA_ILi64EEENSA_ILi128EEESF_EEENS_6half_tENS5_IJlSC_lEEESI_SJ_NS4_8TiledMMAINS4_8MMA_AtomIJNS4_20SM100_MMA_F16BF16_SSISI_SI_fLi64ELi128ELNS4_4UMMA5MajorE0ELSO_0ELNSN_7ScaleInE0ELSP_0EEEEEENS4_6LayoutINS5_IJSC_SC_SC_EEENS5_IJNSA_ILi0EEESU_SU_EEEEENS5_IJNS4_10UnderscoreESX_SX_EEEEENS4_23SM90_TMA_LOAD_MULTICASTENS4_14ComposedLayoutINS4_7SwizzleILi3ELi4ELi3EEENS4_18smem_ptr_flag_bitsILi16EEENSS_INS5_IJNSA_ILi8EEESF_EEENS5_IJSF_SC_EEEEEEEvNS4_8identityES10_S1A_vS1B_EENS_8epilogue10collective18CollectiveEpilogueINS1D_23Sm100TmaWarpSpecializedILi4ELi2ELi16ELb1ELb0EEEJSH_NS5_IJNSS_ISF_SC_EENSS_INSA_ILi32EEESC_EEEEESI_SJ_SI_SJ_NS1D_6fusion15FusionCallbacksIS1H_NS1M_17LinearCombinationISI_fSI_fLNS_15FloatRoundStyleE2EEESH_S1L_JEEENS4_5SM1004TMEM4LOAD26SM100_TMEM_LOAD_16dp256b4xENS4_13SM90_TMA_LOADENS11_INS12_ILi2ELi4ELi3EEES15_NSS_INS5_IJS16_S1J_EEENS5_IJS1J_SC_EEEEEEENS4_17SM75_U32x4_LDSM_NENS4_14SM90_TMA_STOREES21_NS4_17SM90_U32x4_STSM_NENS4_39AutoVectorizingCopyWithAssumedAlignmentILi128EEEEEEvvEEEEvNT_6ParamsE:
	.zero		2944


//--------------------- SYMBOLS --------------------------

	.type		.nv.reservedSmem.offset0,@object
	.size		.nv.reservedSmem.offset0,0x4
	.type		.nv.reservedSmem.cap,@object
	.size		.nv.reservedSmem.cap,0x4
	.type		__assertfail,@function
